# CuTe-DSL kernel — source=fa4 family=fa4_fwd_sm100
# config = {"dtype": "Float16", "causal": true, "use_2cta": false, "q_stage": 1, "head_dim": 64}


// ===== COMPILED SASS (sm_100a) =====

	.target	sm_100a

	.elftype	@"ET_EXEC"


//--------------------- .note.nv.tkinfo           --------------------------
	.section	.note.nv.tkinfo,"",@"SHT_NOTE"
	.sectionflags	@"SHF_NOTE_NV_TKINFO"
	.tkinfo
        /*0018*/ 	.word	0x00000081
        /*0030*/ 	.string	""
        /*0030*/ 	.string	"ptxas"
        /*0030*/ 	.string	"Cuda compilation tools, release 12.9, V12.9.83"
        /*0030*/ 	.string	"Build system must define TOOLS_VERSION_EXTENDED"
        /*0030*/ 	.string	"-O 3 -arch sm_100a "



//--------------------- .note.nv.cuver            --------------------------
	.section	.note.nv.cuver,"",@"SHT_NOTE"
	.sectionflags	@"SHF_NOTE_NV_CUVER"
        /*0018*/ 	.short	0x0001
        /*001a*/ 	.short	0x0064
        /*001c*/ 	.short	0x0001
        /*001e*/ 	.short	0x0000
        /*0020*/ 	.short	0x0001
        /*0022*/ 	.short	0x0000


//--------------------- .nv.info                  --------------------------
	.section	.nv.info,"",@"SHT_CUDA_INFO"
	.align	4


	//----- nvinfo : EIATTR_REGCOUNT
	.align		4
        /*0000*/ 	.byte	0x04, 0x2f
        /*0002*/ 	.short	(.L_4 - .L_3)
	.align		4
.L_3:
        /*0004*/ 	.word	index@(kernel_cutlass_kernel_flash_attncuteflash_fwd_sm100FlashAttentionForwardSm100_object_at__tensor0000o6411101213_tensor0000o6411101213_tensor0000o6410111213_tensor0000o6411101213_tensorptrf_0)
        /*0008*/ 	.word	0x00000080


	//----- nvinfo : EIATTR_FRAME_SIZE
	.align		4
.L_4:
        /*000c*/ 	.byte	0x04, 0x11
        /*000e*/ 	.short	(.L_6 - .L_5)
	.align		4
.L_5:
        /*0010*/ 	.word	index@($__internal_2_$__cuda_sm10x_tcgen05_guardrail_trap_unallocated_columns_being_dealloced)
        /*0014*/ 	.word	0x00000000


	//----- nvinfo : EIATTR_FRAME_SIZE
	.align		4
.L_6:
        /*0018*/ 	.byte	0x04, 0x11
        /*001a*/ 	.short	(.L_8 - .L_7)
	.align		4
.L_7:
        /*001c*/ 	.word	index@($__internal_1_$__cuda_sm10x_tcgen05_guardrail_trap_phase_invalid_during_alloc)
        /*0020*/ 	.word	0x00000000


	//----- nvinfo : EIATTR_FRAME_SIZE
	.align		4
.L_8:
        /*0024*/ 	.byte	0x04, 0x11
        /*0026*/ 	.short	(.L_10 - .L_9)
	.align		4
.L_9:
        /*0028*/ 	.word	index@($__internal_0_$__cuda_sm10x_tcgen05_guardrail_trap_col_being_dealloced_not_returned_by_alloc)
        /*002c*/ 	.word	0x00000000


	//----- nvinfo : EIATTR_FRAME_SIZE
	.align		4
.L_10:
        /*0030*/ 	.byte	0x04, 0x11
        /*0032*/ 	.short	(.L_12 - .L_11)
	.align		4
.L_11:
        /*0034*/ 	.word	index@(kernel_cutlass_kernel_flash_attncuteflash_fwd_sm100FlashAttentionForwardSm100_object_at__tensor0000o6411101213_tensor0000o6411101213_tensor0000o6410111213_tensor0000o6411101213_tensorptrf_0)
        /*0038*/ 	.word	0x00000000


	//----- nvinfo : EIATTR_MIN_STACK_SIZE
	.align		4
.L_12:
        /*003c*/ 	.byte	0x04, 0x12
        /*003e*/ 	.short	(.L_14 - .L_13)
	.align		4
.L_13:
        /*0040*/ 	.word	index@(kernel_cutlass_kernel_flash_attncuteflash_fwd_sm100FlashAttentionForwardSm100_object_at__tensor0000o6411101213_tensor0000o6411101213_tensor0000o6410111213_tensor0000o6411101213_tensorptrf_0)
        /*0044*/ 	.word	0x00000000
.L_14:


//--------------------- .nv.info.kernel_cutlass_kernel_flash_attncuteflash_fwd_sm100FlashAttentionForwardSm100_object_at__tensor0000o6411101213_tensor0000o6411101213_tensor0000o6410111213_tensor0000o6411101213_tensorptrf_0 --------------------------
	.section	.nv.info.kernel_cutlass_kernel_flash_attncuteflash_fwd_sm100FlashAttentionForwardSm100_object_at__tensor0000o6411101213_tensor0000o6411101213_tensor0000o6410111213_tensor0000o6411101213_tensorptrf_0,"",@"SHT_CUDA_INFO"
	.sectionflags	@""
	.align	4


	//----- nvinfo : EIATTR_CUDA_API_VERSION
	.align		4
        /*0000*/ 	.byte	0x04, 0x37
        /*0002*/ 	.short	(.L_16 - .L_15)
.L_15:
        /*0004*/ 	.word	0x00000081


	//----- nvinfo : EIATTR_KPARAM_INFO
	.align		4
.L_16:
        /*0008*/ 	.byte	0x04, 0x17
        /*000a*/ 	.short	(.L_18 - .L_17)
.L_17:
        /*000c*/ 	.word	0x00000000
        /*0010*/ 	.short	0x0018
        /*0012*/ 	.short	0x02e4
        /*0014*/ 	.byte	0x00, 0xf0, 0x11, 0x00


	//----- nvinfo : EIATTR_KPARAM_INFO
	.align		4
.L_18:
        /*0018*/ 	.byte	0x04, 0x17
        /*001a*/ 	.short	(.L_20 - .L_19)
.L_19:
        /*001c*/ 	.word	0x00000000
        /*0020*/ 	.short	0x0017
        /*0022*/ 	.short	0x02d8
        /*0024*/ 	.byte	0x00, 0xf0, 0x31, 0x00


	//----- nvinfo : EIATTR_KPARAM_INFO
	.align		4
.L_20:
        /*0028*/ 	.byte	0x04, 0x17
        /*002a*/ 	.short	(.L_22 - .L_21)
.L_21:
        /*002c*/ 	.word	0x00000000
        /*0030*/ 	.short	0x0016
        /*0032*/ 	.short	0x02d4
        /*0034*/ 	.byte	0x00, 0xf0, 0x11, 0x00


	//----- nvinfo : EIATTR_KPARAM_INFO
	.align		4
.L_22:
        /*0038*/ 	.byte	0x04, 0x17
        /*003a*/ 	.short	(.L_24 - .L_23)
.L_23:
        /*003c*/ 	.word	0x00000000
        /*0040*/ 	.short	0x0015
        /*0042*/ 	.short	0x02c8
        /*0044*/ 	.byte	0x00, 0xf0, 0x31, 0x00


	//----- nvinfo : EIATTR_KPARAM_INFO
	.align		4
.L_24:
        /*0048*/ 	.byte	0x04, 0x17
        /*004a*/ 	.short	(.L_26 - .L_25)
.L_25:
        /*004c*/ 	.word	0x00000000
        /*0050*/ 	.short	0x0014
        /*0052*/ 	.short	0x02bc
        /*0054*/ 	.byte	0x00, 0xf0, 0x31, 0x00


	//----- nvinfo : EIATTR_KPARAM_INFO
	.align		4
.L_26:
        /*0058*/ 	.byte	0x04, 0x17
        /*005a*/ 	.short	(.L_28 - .L_27)
.L_27:
        /*005c*/ 	.word	0x00000000
        /*0060*/ 	.short	0x0013
        /*0062*/ 	.short	0x02b0
        /*0064*/ 	.byte	0x00, 0xf0, 0x31, 0x00


	//----- nvinfo : EIATTR_KPARAM_INFO
	.align		4
.L_28:
        /*0068*/ 	.byte	0x04, 0x17
        /*006a*/ 	.short	(.L_30 - .L_29)
.L_29:
        /*006c*/ 	.word	0x00000000
        /*0070*/ 	.short	0x0012
        /*0072*/ 	.short	0x02a4
        /*0074*/ 	.byte	0x00, 0xf0, 0x31, 0x00


	//----- nvinfo : EIATTR_KPARAM_INFO
	.align		4
.L_30:
        /*0078*/ 	.byte	0x04, 0x17
        /*007a*/ 	.short	(.L_32 - .L_31)
.L_31:
        /*007c*/ 	.word	0x00000000
        /*0080*/ 	.short	0x0011
        /*0082*/ 	.short	0x02a0
        /*0084*/ 	.byte	0x00, 0xf0, 0x11, 0x00


	//----- nvinfo : EIATTR_KPARAM_INFO
	.align		4
.L_32:
        /*0088*/ 	.byte	0x04, 0x17
        /*008a*/ 	.short	(.L_34 - .L_33)
.L_33:
        /*008c*/ 	.word	0x00000000
        /*0090*/ 	.short	0x0010
        /*0092*/ 	.short	0x029c
        /*0094*/ 	.byte	0x00, 0xf0, 0x11, 0x00


	//----- nvinfo : EIATTR_KPARAM_INFO
	.align		4
.L_34:
        /*0098*/ 	.byte	0x04, 0x17
        /*009a*/ 	.short	(.L_36 - .L_35)
.L_35:
        /*009c*/ 	.word	0x00000000
        /*00a0*/ 	.short	0x000f
        /*00a2*/ 	.short	0x0298
        /*00a4*/ 	.byte	0x00, 0xf0, 0x11, 0x00


	//----- nvinfo : EIATTR_KPARAM_INFO
	.align		4
.L_36:
        /*00a8*/ 	.byte	0x04, 0x17
        /*00aa*/ 	.short	(.L_38 - .L_37)
.L_37:
        /*00ac*/ 	.word	0x00000000
        /*00b0*/ 	.short	0x000e
        /*00b2*/ 	.short	0x0294
        /*00b4*/ 	.byte	0x00, 0xf0, 0x11, 0x00


	//----- nvinfo : EIATTR_KPARAM_INFO
	.align		4
.L_38:
        /*00b8*/ 	.byte	0x04, 0x17
        /*00ba*/ 	.short	(.L_40 - .L_39)
.L_39:
        /*00bc*/ 	.word	0x00000000
        /*00c0*/ 	.short	0x000d
        /*00c2*/ 	.short	0x0290
        /*00c4*/ 	.byte	0x00, 0xf0, 0x11, 0x00


	//----- nvinfo : EIATTR_KPARAM_INFO
	.align		4
.L_40:
        /*00c8*/ 	.byte	0x04, 0x17
        /*00ca*/ 	.short	(.L_42 - .L_41)
.L_41:
        /*00cc*/ 	.word	0x00000000
        /*00d0*/ 	.short	0x000c
        /*00d2*/ 	.short	0x028c
        /*00d4*/ 	.byte	0x00, 0xf0, 0x11, 0x00


	//----- nvinfo : EIATTR_KPARAM_INFO
	.align		4
.L_42:
        /*00d8*/ 	.byte	0x04, 0x17
        /*00da*/ 	.short	(.L_44 - .L_43)
.L_43:
        /*00dc*/ 	.word	0x00000000
        /*00e0*/ 	.short	0x000b
        /*00e2*/ 	.short	0x0287
        /*00e4*/ 	.byte	0x00, 0xf0, 0x0d, 0x00


	//----- nvinfo : EIATTR_KPARAM_INFO
	.align		4
.L_44:
        /*00e8*/ 	.byte	0x04, 0x17
        /*00ea*/ 	.short	(.L_46 - .L_45)
.L_45:
        /*00ec*/ 	.word	0x00000000
        /*00f0*/ 	.short	0x000a
        /*00f2*/ 	.short	0x0284
        /*00f4*/ 	.byte	0x00, 0xf0, 0x0d, 0x00


	//----- nvinfo : EIATTR_KPARAM_INFO
	.align		4
.L_46:
        /*00f8*/ 	.byte	0x04, 0x17
        /*00fa*/ 	.short	(.L_48 - .L_47)
.L_47:
        /*00fc*/ 	.word	0x00000000
        /*0100*/ 	.short	0x0009
        /*0102*/ 	.short	0x0280
        /*0104*/ 	.byte	0x00, 0xf0, 0x11, 0x00


	//----- nvinfo : EIATTR_KPARAM_INFO
	.align		4
.L_48:
        /*0108*/ 	.byte	0x04, 0x17
        /*010a*/ 	.short	(.L_50 - .L_49)
.L_49:
        /*010c*/ 	.word	0x00000000
        /*0110*/ 	.short	0x0008
        /*0112*/ 	.short	0x0200
        /*0114*/ 	.byte	0x00, 0xf0, 0x01, 0x02


	//----- nvinfo : EIATTR_KPARAM_INFO
	.align		4
.L_50:
        /*0118*/ 	.byte	0x04, 0x17
        /*011a*/ 	.short	(.L_52 - .L_51)
.L_51:
        /*011c*/ 	.word	0x00000000
        /*0120*/ 	.short	0x0007
        /*0122*/ 	.short	0x0180
        /*0124*/ 	.byte	0x00, 0xf0, 0x01, 0x02


	//----- nvinfo : EIATTR_KPARAM_INFO
	.align		4
.L_52:
        /*0128*/ 	.byte	0x04, 0x17
        /*012a*/ 	.short	(.L_54 - .L_53)
.L_53:
        /*012c*/ 	.word	0x00000000
        /*0130*/ 	.short	0x0006
        /*0132*/ 	.short	0x0100
        /*0134*/ 	.byte	0x00, 0xf0, 0x01, 0x02


	//----- nvinfo : EIATTR_KPARAM_INFO
	.align		4
.L_54:
        /*0138*/ 	.byte	0x04, 0x17
        /*013a*/ 	.short	(.L_56 - .L_55)
.L_55:
        /*013c*/ 	.word	0x00000000
        /*0140*/ 	.short	0x0005
        /*0142*/ 	.short	0x0080
        /*0144*/ 	.byte	0x00, 0xf0, 0x01, 0x02


	//----- nvinfo : EIATTR_KPARAM_INFO
	.align		4
.L_56:
        /*0148*/ 	.byte	0x04, 0x17
        /*014a*/ 	.short	(.L_58 - .L_57)
.L_57:
        /*014c*/ 	.word	0x00000000
        /*0150*/ 	.short	0x0004
        /*0152*/ 	.short	0x0030
        /*0154*/ 	.byte	0x00, 0xf0, 0xa1, 0x00


	//----- nvinfo : EIATTR_KPARAM_INFO
	.align		4
.L_58:
        /*0158*/ 	.byte	0x04, 0x17
        /*015a*/ 	.short	(.L_60 - .L_59)
.L_59:
        /*015c*/ 	.word	0x00000000
        /*0160*/ 	.short	0x0003
        /*0162*/ 	.short	0x0024
        /*0164*/ 	.byte	0x00, 0xf0, 0x31, 0x00


	//----- nvinfo : EIATTR_KPARAM_INFO
	.align		4
.L_60:
        /*0168*/ 	.byte	0x04, 0x17
        /*016a*/ 	.short	(.L_62 - .L_61)
.L_61:
        /*016c*/ 	.word	0x00000000
        /*0170*/ 	.short	0x0002
        /*0172*/ 	.short	0x0018
        /*0174*/ 	.byte	0x00, 0xf0, 0x31, 0x00


	//----- nvinfo : EIATTR_KPARAM_INFO
	.align		4
.L_62:
        /*0178*/ 	.byte	0x04, 0x17
        /*017a*/ 	.short	(.L_64 - .L_63)
.L_63:
        /*017c*/ 	.word	0x00000000
        /*0180*/ 	.short	0x0001
        /*0182*/ 	.short	0x000c
        /*0184*/ 	.byte	0x00, 0xf0, 0x31, 0x00


	//----- nvinfo : EIATTR_KPARAM_INFO
	.align		4
.L_64:
        /*0188*/ 	.byte	0x04, 0x17
        /*018a*/ 	.short	(.L_66 - .L_65)
.L_65:
        /*018c*/ 	.word	0x00000000
        /*0190*/ 	.short	0x0000
        /*0192*/ 	.short	0x0000
        /*0194*/ 	.byte	0x00, 0xf0, 0x31, 0x00


	//----- nvinfo : EIATTR_AT_ENTRY_FRAGMENTS
	.align		4
.L_66:
        /*0198*/ 	.byte	0x04, 0x4f
        /*019a*/ 	.short	(.L_68 - .L_67)


	//   ....[0]....
.L_67:
        /*019c*/ 	.word	0x00000004


	//----- nvinfo : EIATTR_RESERVED_SMEM_USED
	.align		4
.L_68:
        /*01a0*/ 	.byte	0x01, 0x41
	.zero		2


	//----- nvinfo : EIATTR_SPARSE_MMA_MASK
	.align		4
        /*01a4*/ 	.byte	0x03, 0x50
        /*01a6*/ 	.short	0x0000


	//----- nvinfo : EIATTR_TCGEN05_1CTA_USED
	.align		4
        /*01a8*/ 	.byte	0x01, 0x51
	.zero		2


	//----- nvinfo : EIATTR_MAXREG_COUNT
	.align		4
        /*01ac*/ 	.byte	0x03, 0x1b
        /*01ae*/ 	.short	0x0080


	//----- nvinfo : EIATTR_NUM_BARRIERS
	.align		4
        /*01b0*/ 	.byte	0x02, 0x4c
        /*01b2*/ 	.byte	0x10
	.zero		1


	//----- nvinfo : EIATTR_INT_WARP_WIDE_INSTR_OFFSETS
	.align		4
        /*01b4*/ 	.byte	0x04, 0x31
        /*01b6*/ 	.short	(.L_70 - .L_69)


	//   ....[0]....
.L_69:
        /*01b8*/ 	.word	0x00002770


	//   ....[1]....
        /*01bc*/ 	.word	0x000027a0


	//----- nvinfo : EIATTR_COOP_GROUP_MASK_REGIDS
	.align		4
.L_70:
        /*01c0*/ 	.byte	0x04, 0x29
        /*01c2*/ 	.short	(.L_72 - .L_71)


	//   ....[0]....
.L_71:
        /*01c4*/ 	.word	0xffffffff


	//   ....[1]....
        /*01c8*/ 	.word	0xffffffff


	//   ....[2]....
        /*01cc*/ 	.word	0xffffffff


	//   ....[3]....
        /*01d0*/ 	.word	0xffffffff


	//   ....[4]....
        /*01d4*/ 	.word	0xffffffff


	//   ....[5]....
        /*01d8*/ 	.word	0xffffffff


	//   ....[6]....
        /*01dc*/ 	.word	0xffffffff


	//   ....[7]....
        /*01e0*/ 	.word	0xffffffff


	//   ....[8]....
        /*01e4*/ 	.word	0xffffffff


	//----- nvinfo : EIATTR_COOP_GROUP_INSTR_OFFSETS
	.align		4
.L_72:
        /*01e8*/ 	.byte	0x04, 0x28
        /*01ea*/ 	.short	(.L_74 - .L_73)


	//   ....[0]....
.L_73:
        /*01ec*/ 	.word	0x00000c20


	//   ....[1]....
        /*01f0*/ 	.word	0x00000ee0


	//   ....[2]....
        /*01f4*/ 	.word	0x00001040


	//   ....[3]....
        /*01f8*/ 	.word	0x00002610


	//   ....[4]....
        /*01fc*/ 	.word	0x00002850


	//   ....[5]....
        /*0200*/ 	.word	0x000062e0


	//   ....[6]....
        /*0204*/ 	.word	0x00008680


	//   ....[7]....
        /*0208*/ 	.word	0x0000a750


	//   ....[8]....
        /*020c*/ 	.word	0x0000b400


	//----- nvinfo : EIATTR_REG_RECONFIG
	.align		4
.L_74:
        /*0210*/ 	.byte	0x01, 0x54
	.zero		2


	//----- nvinfo : EIATTR_VRC_CTA_INIT_COUNT
	.align		4
        /*0214*/ 	.byte	0x02, 0x4a
        /*0216*/ 	.byte	0x80
	.zero		1


	//----- nvinfo : EIATTR_MBARRIER_INSTR_OFFSETS
	.align		4
        /*0218*/ 	.byte	0x04, 0x39
        /*021a*/ 	.short	(.L_76 - .L_75)


	//   ....[0]....
.L_75:
        /*021c*/ 	.word	0x00000300
        /*0220*/ 	.word	0x000000ff
        /*0224*/ 	.word	0x00000000
        /*0228*/ 	.short	0x0100
        /*022a*/ 	.byte	0x04
	.zero		1


	//   ....[1]....
        /*022c*/ 	.word	0x00000310
        /*0230*/ 	.word	0x000000ff
        /*0234*/ 	.word	0x00000008
        /*0238*/ 	.short	0x0100
        /*023a*/ 	.byte	0x04
	.zero		1


	//   ....[2]....
        /*023c*/ 	.word	0x00000320
        /*0240*/ 	.word	0x000000ff
        /*0244*/ 	.word	0x00000010
        /*0248*/ 	.short	0x0100
        /*024a*/ 	.byte	0x04
	.zero		1


	//   ....[3]....
        /*024c*/ 	.word	0x00000330
        /*0250*/ 	.word	0x000000ff
        /*0254*/ 	.word	0x00000018
        /*0258*/ 	.short	0x0100
        /*025a*/ 	.byte	0x04
	.zero		1


	//   ....[4]....
        /*025c*/ 	.word	0x00000340
        /*0260*/ 	.word	0x000000ff
        /*0264*/ 	.word	0x00000020
        /*0268*/ 	.short	0x0100
        /*026a*/ 	.byte	0x04
	.zero		1


	//   ....[5]....
        /*026c*/ 	.word	0x00000350
        /*0270*/ 	.word	0x000000ff
        /*0274*/ 	.word	0x00000028
        /*0278*/ 	.short	0x0100
        /*027a*/ 	.byte	0x04
	.zero		1


	//   ....[6]....
        /*027c*/ 	.word	0x00000360
        /*0280*/ 	.word	0x000000ff
        /*0284*/ 	.word	0x00000030
        /*0288*/ 	.short	0x0100
        /*028a*/ 	.byte	0x04
	.zero		1


	//   ....[7]....
        /*028c*/ 	.word	0x00000370
        /*0290*/ 	.word	0x000000ff
        /*0294*/ 	.word	0x00000038
        /*0298*/ 	.short	0x0100
        /*029a*/ 	.byte	0x04
	.zero		1


	//   ....[8]....
        /*029c*/ 	.word	0x00000380
        /*02a0*/ 	.word	0x000000ff
        /*02a4*/ 	.word	0x00000040
        /*02a8*/ 	.short	0x0100
        /*02aa*/ 	.byte	0x04
	.zero		1


	//   ....[9]....
        /*02ac*/ 	.word	0x00000390
        /*02b0*/ 	.word	0x000000ff
        /*02b4*/ 	.word	0x00000048
        /*02b8*/ 	.short	0x0100
        /*02ba*/ 	.byte	0x04
	.zero		1


	//   ....[10]....
        /*02bc*/ 	.word	0x000003a0
        /*02c0*/ 	.word	0x000000ff
        /*02c4*/ 	.word	0x00000050
        /*02c8*/ 	.short	0x0100
        /*02ca*/ 	.byte	0x04
	.zero		1


	//   ....[11]....
        /*02cc*/ 	.word	0x000003b0
        /*02d0*/ 	.word	0x000000ff
        /*02d4*/ 	.word	0x00000058
        /*02d8*/ 	.short	0x0100
        /*02da*/ 	.byte	0x04
	.zero		1


	//   ....[12]....
        /*02dc*/ 	.word	0x000003c0
        /*02e0*/ 	.word	0x000000ff
        /*02e4*/ 	.word	0x00000060
        /*02e8*/ 	.short	0x0100
        /*02ea*/ 	.byte	0x04
	.zero		1


	//   ....[13]....
        /*02ec*/ 	.word	0x000003d0
        /*02f0*/ 	.word	0x000000ff
        /*02f4*/ 	.word	0x00000068
        /*02f8*/ 	.short	0x0100
        /*02fa*/ 	.byte	0x04
	.zero		1


	//   ....[14]....
        /*02fc*/ 	.word	0x000003e0
        /*0300*/ 	.word	0x000000ff
        /*0304*/ 	.word	0x00000070
        /*0308*/ 	.short	0x0100
        /*030a*/ 	.byte	0x04
	.zero		1


	//   ....[15]....
        /*030c*/ 	.word	0x000003f0
        /*0310*/ 	.word	0x000000ff
        /*0314*/ 	.word	0x00000078
        /*0318*/ 	.short	0x0100
        /*031a*/ 	.byte	0x04
	.zero		1


	//   ....[16]....
        /*031c*/ 	.word	0x00000400
        /*0320*/ 	.word	0x000000ff
        /*0324*/ 	.word	0x00000080
        /*0328*/ 	.short	0x0100
        /*032a*/ 	.byte	0x04
	.zero		1


	//   ....[17]....
        /*032c*/ 	.word	0x00000410
        /*0330*/ 	.word	0x000000ff
        /*0334*/ 	.word	0x00000088
        /*0338*/ 	.short	0x0100
        /*033a*/ 	.byte	0x04
	.zero		1


	//   ....[18]....
        /*033c*/ 	.word	0x00000420
        /*0340*/ 	.word	0x000000ff
        /*0344*/ 	.word	0x00000090
        /*0348*/ 	.short	0x0100
        /*034a*/ 	.byte	0x04
	.zero		1


	//   ....[19]....
        /*034c*/ 	.word	0x00000430
        /*0350*/ 	.word	0x000000ff
        /*0354*/ 	.word	0x00000098
        /*0358*/ 	.short	0x0100
        /*035a*/ 	.byte	0x04
	.zero		1


	//   ....[20]....
        /*035c*/ 	.word	0x00000440
        /*0360*/ 	.word	0x000000ff
        /*0364*/ 	.word	0x000000a0
        /*0368*/ 	.short	0x0100
        /*036a*/ 	.byte	0x04
	.zero		1


	//   ....[21]....
        /*036c*/ 	.word	0x00000450
        /*0370*/ 	.word	0x000000ff
        /*0374*/ 	.word	0x000000a8
        /*0378*/ 	.short	0x0100
        /*037a*/ 	.byte	0x04
	.zero		1


	//   ....[22]....
        /*037c*/ 	.word	0x00000460
        /*0380*/ 	.word	0x000000ff
        /*0384*/ 	.word	0x000000b0
        /*0388*/ 	.short	0x0100
        /*038a*/ 	.byte	0x04
	.zero		1


	//   ....[23]....
        /*038c*/ 	.word	0x00000470
        /*0390*/ 	.word	0x000000ff
        /*0394*/ 	.word	0x000000b8
        /*0398*/ 	.short	0x0100
        /*039a*/ 	.byte	0x04
	.zero		1


	//   ....[24]....
        /*039c*/ 	.word	0x00000480
        /*03a0*/ 	.word	0x000000ff
        /*03a4*/ 	.word	0x000000c0
        /*03a8*/ 	.short	0x0100
        /*03aa*/ 	.byte	0x04
	.zero		1


	//   ....[25]....
        /*03ac*/ 	.word	0x00000490
        /*03b0*/ 	.word	0x000000ff
        /*03b4*/ 	.word	0x000000c8
        /*03b8*/ 	.short	0x0100
        /*03ba*/ 	.byte	0x04
	.zero		1


	//   ....[26]....
        /*03bc*/ 	.word	0x000004a0
        /*03c0*/ 	.word	0x000000ff
        /*03c4*/ 	.word	0x000000d0
        /*03c8*/ 	.short	0x0100
        /*03ca*/ 	.byte	0x04
	.zero		1


	//   ....[27]....
        /*03cc*/ 	.word	0x000004b0
        /*03d0*/ 	.word	0x000000ff
        /*03d4*/ 	.word	0x000000d8
        /*03d8*/ 	.short	0x0100
        /*03da*/ 	.byte	0x04
	.zero		1


	//   ....[28]....
        /*03dc*/ 	.word	0x000004c0
        /*03e0*/ 	.word	0x000000ff
        /*03e4*/ 	.word	0x000000e0
        /*03e8*/ 	.short	0x0100
        /*03ea*/ 	.byte	0x04
	.zero		1


	//   ....[29]....
        /*03ec*/ 	.word	0x000004d0
        /*03f0*/ 	.word	0x000000ff
        /*03f4*/ 	.word	0x000000e8
        /*03f8*/ 	.short	0x0100
        /*03fa*/ 	.byte	0x04
	.zero		1


	//   ....[30]....
        /*03fc*/ 	.word	0x000004e0
        /*0400*/ 	.word	0x000000ff
        /*0404*/ 	.word	0x000000f0
        /*0408*/ 	.short	0x0100
        /*040a*/ 	.byte	0x04
	.zero		1


	//   ....[31]....
        /*040c*/ 	.word	0x000004f0
        /*0410*/ 	.word	0x000000ff
        /*0414*/ 	.word	0x000000f8
        /*0418*/ 	.short	0x0100
        /*041a*/ 	.byte	0x04
	.zero		1


	//   ....[32]....
        /*041c*/ 	.word	0x00000500
        /*0420*/ 	.word	0x000000ff
        /*0424*/ 	.word	0x00000100
        /*0428*/ 	.short	0x0100
        /*042a*/ 	.byte	0x04
	.zero		1


	//   ....[33]....
        /*042c*/ 	.word	0x00000510
        /*0430*/ 	.word	0x000000ff
        /*0434*/ 	.word	0x00000108
        /*0438*/ 	.short	0x0100
        /*043a*/ 	.byte	0x04
	.zero		1


	//   ....[34]....
        /*043c*/ 	.word	0x00000520
        /*0440*/ 	.word	0x000000ff
        /*0444*/ 	.word	0x00000110
        /*0448*/ 	.short	0x0100
        /*044a*/ 	.byte	0x04
	.zero		1


	//   ....[35]....
        /*044c*/ 	.word	0x00000530
        /*0450*/ 	.word	0x000000ff
        /*0454*/ 	.word	0x00000118
        /*0458*/ 	.short	0x0100
        /*045a*/ 	.byte	0x04
	.zero		1


	//   ....[36]....
        /*045c*/ 	.word	0x00000b50
        /*0460*/ 	.word	0x000000ff
        /*0464*/ 	.word	0x00000110
        /*0468*/ 	.short	0x010a
        /*046a*/ 	.byte	0x04
	.zero		1


	//   ....[37]....
        /*046c*/ 	.word	0x00000bd0
        /*0470*/ 	.word	0x000000ff
        /*0474*/ 	.word	0x00000118
        /*0478*/ 	.short	0x0101
        /*047a*/ 	.byte	0x04
	.zero		1


	//   ....[38]....
        /*047c*/ 	.word	0x00001150
        /*0480*/ 	.word	0x000000ff
        /*0484*/ 	.word	0x00000000
        /*0488*/ 	.short	0x010a
        /*048a*/ 	.byte	0x14
	.zero		1


	//   ....[39]....
        /*048c*/ 	.word	0x00001170
        /*0490*/ 	.word	0x000000ff
        /*0494*/ 	.word	0x00000010
        /*0498*/ 	.short	0x010a
        /*049a*/ 	.byte	0x14
	.zero		1


	//   ....[40]....
        /*049c*/ 	.word	0x00001890
        /*04a0*/ 	.word	0x000000ff
        /*04a4*/ 	.word	0x00000010
        /*04a8*/ 	.short	0x010a
        /*04aa*/ 	.byte	0x0b
	.zero		1


	//   ....[41]....
        /*04ac*/ 	.word	0x000018f0
        /*04b0*/ 	.word	0x000000ff
        /*04b4*/ 	.word	0x000000d8
        /*04b8*/ 	.short	0x010a
        /*04ba*/ 	.byte	0x14
	.zero		1


	//   ....[42]....
        /*04bc*/ 	.word	0x00001bf0
        /*04c0*/ 	.word	0x000000ff
        /*04c4*/ 	.word	0x000000e0
        /*04c8*/ 	.short	0x010a
        /*04ca*/ 	.byte	0x14
	.zero		1


	//   ....[43]....
        /*04cc*/ 	.word	0x00001d30
        /*04d0*/ 	.word	0x000000ff
        /*04d4*/ 	.word	0x00000010
        /*04d8*/ 	.short	0x010a
        /*04da*/ 	.byte	0x0e
	.zero		1


	//   ....[44]....
        /*04dc*/ 	.word	0x00001fb0
        /*04e0*/ 	.word	0x000000ff
        /*04e4*/ 	.word	0x00000010
        /*04e8*/ 	.short	0x010a
        /*04ea*/ 	.byte	0x11
	.zero		1


	//   ....[45]....
        /*04ec*/ 	.word	0x00002050
        /*04f0*/ 	.word	0x000000ff
        /*04f4*/ 	.word	0x000000d8
        /*04f8*/ 	.short	0x010a
        /*04fa*/ 	.byte	0x14
	.zero		1


	//   ....[46]....
        /*04fc*/ 	.word	0x000023e0
        /*0500*/ 	.word	0x000000ff
        /*0504*/ 	.word	0x000000e0
        /*0508*/ 	.short	0x010a
        /*050a*/ 	.byte	0x10
	.zero		1


	//   ....[47]....
        /*050c*/ 	.word	0x00002c80
        /*0510*/ 	.word	0x000000ff
        /*0514*/ 	.word	0x00000070
        /*0518*/ 	.short	0x010a
        /*051a*/ 	.byte	0x09
	.zero		1


	//   ....[48]....
        /*051c*/ 	.word	0x00002ef0
        /*0520*/ 	.word	0x000000ff
        /*0524*/ 	.word	0x00000008
        /*0528*/ 	.short	0x010a
        /*052a*/ 	.byte	0x09
	.zero		1


	//   ....[49]....
        /*052c*/ 	.word	0x00002ff0
        /*0530*/ 	.word	0x000000ff
        /*0534*/ 	.word	0x00000078
        /*0538*/ 	.short	0x010a
        /*053a*/ 	.byte	0x09
	.zero		1


	//   ....[50]....
        /*053c*/ 	.word	0x000031f0
        /*0540*/ 	.word	0x000000ff
        /*0544*/ 	.word	0x00000070
        /*0548*/ 	.short	0x010a
        /*054a*/ 	.byte	0x05
	.zero		1


	//   ....[51]....
        /*054c*/ 	.word	0x00003300
        /*0550*/ 	.word	0x000000ff
        /*0554*/ 	.word	0x00000070
        /*0558*/ 	.short	0x010a
        /*055a*/ 	.byte	0x04
	.zero		1


	//   ....[52]....
        /*055c*/ 	.word	0x00003750
        /*0560*/ 	.word	0x000000ff
        /*0564*/ 	.word	0x00000070
        /*0568*/ 	.short	0x010a
        /*056a*/ 	.byte	0x04
	.zero		1


	//   ....[53]....
        /*056c*/ 	.word	0x000037b0
        /*0570*/ 	.word	0x000000ff
        /*0574*/ 	.word	0x00000008
        /*0578*/ 	.short	0x010a
        /*057a*/ 	.byte	0x05
	.zero		1


	//   ....[54]....
        /*057c*/ 	.word	0x00003920
        /*0580*/ 	.word	0x000000ff
        /*0584*/ 	.word	0x00000108
        /*0588*/ 	.short	0x010a
        /*058a*/ 	.byte	0x07
	.zero		1


	//   ....[55]....
        /*058c*/ 	.word	0x00003a00
        /*0590*/ 	.word	0x000000ff
        /*0594*/ 	.word	0x000000d0
        /*0598*/ 	.short	0x010a
        /*059a*/ 	.byte	0x07
	.zero		1


	//   ....[56]....
        /*059c*/ 	.word	0x00006180
        /*05a0*/ 	.word	0x000000ff
        /*05a4*/ 	.word	0x000000d8
        /*05a8*/ 	.short	0x0101
        /*05aa*/ 	.byte	0x07
	.zero		1


	//   ....[57]....
        /*05ac*/ 	.word	0x000062f0
        /*05b0*/ 	.word	0x000000ff
        /*05b4*/ 	.word	0x000000e0
        /*05b8*/ 	.short	0x0101
        /*05ba*/ 	.byte	0x07
	.zero		1


	//   ....[58]....
        /*05bc*/ 	.word	0x00006320
        /*05c0*/ 	.word	0x000000ff
        /*05c4*/ 	.word	0x00000108
        /*05c8*/ 	.short	0x010a
        /*05ca*/ 	.byte	0x07
	.zero		1


	//   ....[59]....
        /*05cc*/ 	.word	0x000064c0
        /*05d0*/ 	.word	0x000000ff
        /*05d4*/ 	.word	0x000000d0
        /*05d8*/ 	.short	0x010a
        /*05da*/ 	.byte	0x07
	.zero		1


	//   ....[60]....
        /*05dc*/ 	.word	0x00008370
        /*05e0*/ 	.word	0x000000ff
        /*05e4*/ 	.word	0x000000d8
        /*05e8*/ 	.short	0x0101
        /*05ea*/ 	.byte	0x07
	.zero		1


	//   ....[61]....
        /*05ec*/ 	.word	0x000086a0
        /*05f0*/ 	.word	0x000000ff
        /*05f4*/ 	.word	0x000000e0
        /*05f8*/ 	.short	0x0101
        /*05fa*/ 	.byte	0x07
	.zero		1


	//   ....[62]....
        /*05fc*/ 	.word	0x000086b0
        /*0600*/ 	.word	0x000000ff
        /*0604*/ 	.word	0x00000108
        /*0608*/ 	.short	0x010a
        /*060a*/ 	.byte	0x07
	.zero		1


	//   ....[63]....
        /*060c*/ 	.word	0x00008cc0
        /*0610*/ 	.word	0x000000ff
        /*0614*/ 	.word	0x000000d0
        /*0618*/ 	.short	0x010a
        /*061a*/ 	.byte	0x07
	.zero		1


	//   ....[64]....
        /*061c*/ 	.word	0x0000a4c0
        /*0620*/ 	.word	0x000000ff
        /*0624*/ 	.word	0x000000d8
        /*0628*/ 	.short	0x0101
        /*062a*/ 	.byte	0x07
	.zero		1


	//   ....[65]....
        /*062c*/ 	.word	0x0000a770
        /*0630*/ 	.word	0x000000ff
        /*0634*/ 	.word	0x000000e0
        /*0638*/ 	.short	0x0101
        /*063a*/ 	.byte	0x07
	.zero		1


	//   ....[66]....
        /*063c*/ 	.word	0x0000a780
        /*0640*/ 	.word	0x000000ff
        /*0644*/ 	.word	0x00000108
        /*0648*/ 	.short	0x010a
        /*064a*/ 	.byte	0x07
	.zero		1


	//   ....[67]....
        /*064c*/ 	.word	0x0000ad20
        /*0650*/ 	.word	0x00000003
        /*0654*/ 	.word	0x00000108
        /*0658*/ 	.short	0x010a
        /*065a*/ 	.byte	0xff
	.zero		1


	//   ....[68]....
        /*065c*/ 	.word	0x0000b0e0
        /*0660*/ 	.word	0x000000ff
        /*0664*/ 	.word	0x000000d8
        /*0668*/ 	.short	0x0101
        /*066a*/ 	.byte	0x06
	.zero		1


	//   ....[69]....
        /*066c*/ 	.word	0x0000b2c0
        /*0670*/ 	.word	0x000000ff
        /*0674*/ 	.word	0x00000108
        /*0678*/ 	.short	0x0101
        /*067a*/ 	.byte	0x06
	.zero		1


	//   ....[70]....
        /*067c*/ 	.word	0x0000b6d0
        /*0680*/ 	.word	0x000000ff
        /*0684*/ 	.word	0x000000d8
        /*0688*/ 	.short	0x0101
        /*068a*/ 	.byte	0x06
	.zero		1


	//   ....[71]....
        /*068c*/ 	.word	0x0000b700
        /*0690*/ 	.word	0x000000ff
        /*0694*/ 	.word	0x00000108
        /*0698*/ 	.short	0x0101
        /*069a*/ 	.byte	0x06
	.zero		1


	//   ....[72]....
        /*069c*/ 	.word	0x0000b7a0
        /*06a0*/ 	.word	0x000000ff
        /*06a4*/ 	.word	0x00000108
        /*06a8*/ 	.short	0x0101
        /*06aa*/ 	.byte	0x06
	.zero		1


	//   ....[73]....
        /*06ac*/ 	.word	0x0000b7b0
        /*06b0*/ 	.word	0x000000ff
        /*06b4*/ 	.word	0x000000f0
        /*06b8*/ 	.short	0x010a
        /*06ba*/ 	.byte	0x06
	.zero		1


	//   ....[74]....
        /*06bc*/ 	.word	0x0000b800
        /*06c0*/ 	.word	0x000000ff
        /*06c4*/ 	.word	0x00000118
        /*06c8*/ 	.short	0x010a
        /*06ca*/ 	.byte	0x06
	.zero		1


	//   ....[75]....
        /*06cc*/ 	.word	0x0000bec0
        /*06d0*/ 	.word	0x000000ff
        /*06d4*/ 	.word	0x000000d8
        /*06d8*/ 	.short	0x0101
        /*06da*/ 	.byte	0x06
	.zero		1


	//   ....[76]....
        /*06dc*/ 	.word	0x0000bed0
        /*06e0*/ 	.word	0x000000ff
        /*06e4*/ 	.word	0x00000110
        /*06e8*/ 	.short	0x0101
        /*06ea*/ 	.byte	0x06
	.zero		1


	//   ....[77]....
        /*06ec*/ 	.word	0x0000c070
        /*06f0*/ 	.word	0x000000ff
        /*06f4*/ 	.word	0x00000118
        /*06f8*/ 	.short	0x010a
        /*06fa*/ 	.byte	0x06
	.zero		1


	//   ....[78]....
        /*06fc*/ 	.word	0x0000c0c0
        /*0700*/ 	.word	0x00000002
        /*0704*/ 	.word	0x00000110
        /*0708*/ 	.short	0x010a
        /*070a*/ 	.byte	0xff
	.zero		1


	//   ....[79]....
        /*070c*/ 	.word	0x0000c120
        /*0710*/ 	.word	0x00000002
        /*0714*/ 	.word	0x00000000
        /*0718*/ 	.short	0x010a
        /*071a*/ 	.byte	0xff
	.zero		1


	//   ....[80]....
        /*071c*/ 	.word	0x0000c180
        /*0720*/ 	.word	0x00000002
        /*0724*/ 	.word	0x00000010
        /*0728*/ 	.short	0x010a
        /*072a*/ 	.byte	0xff
	.zero		1


	//   ....[81]....
        /*072c*/ 	.word	0x0000c1f0
        /*0730*/ 	.word	0x00000006
        /*0734*/ 	.word	0x00000010
        /*0738*/ 	.short	0x010a
        /*073a*/ 	.byte	0xff
	.zero		1


	//   ....[82]....
        /*073c*/ 	.word	0x0000c270
        /*0740*/ 	.word	0x00000006
        /*0744*/ 	.word	0x000000d8
        /*0748*/ 	.short	0x010a
        /*074a*/ 	.byte	0xff
	.zero		1


	//   ....[83]....
        /*074c*/ 	.word	0x0000c2f0
        /*0750*/ 	.word	0x00000006
        /*0754*/ 	.word	0x000000e0
        /*0758*/ 	.short	0x010a
        /*075a*/ 	.byte	0xff
	.zero		1


	//   ....[84]....
        /*075c*/ 	.word	0x0000c360
        /*0760*/ 	.word	0x00000006
        /*0764*/ 	.word	0x00000010
        /*0768*/ 	.short	0x010a
        /*076a*/ 	.byte	0xff
	.zero		1


	//   ....[85]....
        /*076c*/ 	.word	0x0000c3d0
        /*0770*/ 	.word	0x00000002
        /*0774*/ 	.word	0x00000010
        /*0778*/ 	.short	0x010a
        /*077a*/ 	.byte	0xff
	.zero		1


	//   ....[86]....
        /*077c*/ 	.word	0x0000c450
        /*0780*/ 	.word	0x00000002
        /*0784*/ 	.word	0x000000d8
        /*0788*/ 	.short	0x010a
        /*078a*/ 	.byte	0xff
	.zero		1


	//   ....[87]....
        /*078c*/ 	.word	0x0000c4f0
        /*0790*/ 	.word	0x00000002
        /*0794*/ 	.word	0x000000e0
        /*0798*/ 	.short	0x010a
        /*079a*/ 	.byte	0xff
	.zero		1


	//   ....[88]....
        /*079c*/ 	.word	0x0000c570
        /*07a0*/ 	.word	0x00000002
        /*07a4*/ 	.word	0x00000070
        /*07a8*/ 	.short	0x010a
        /*07aa*/ 	.byte	0xff
	.zero		1


	//   ....[89]....
        /*07ac*/ 	.word	0x0000c5f0
        /*07b0*/ 	.word	0x00000002
        /*07b4*/ 	.word	0x00000008
        /*07b8*/ 	.short	0x010a
        /*07ba*/ 	.byte	0xff
	.zero		1


	//   ....[90]....
        /*07bc*/ 	.word	0x0000c670
        /*07c0*/ 	.word	0x00000002
        /*07c4*/ 	.word	0x00000078
        /*07c8*/ 	.short	0x010a
        /*07ca*/ 	.byte	0xff
	.zero		1


	//   ....[91]....
        /*07cc*/ 	.word	0x0000c6e0
        /*07d0*/ 	.word	0x00000002
        /*07d4*/ 	.word	0x00000070
        /*07d8*/ 	.short	0x010a
        /*07da*/ 	.byte	0xff
	.zero		1


	//   ....[92]....
        /*07dc*/ 	.word	0x0000c750
        /*07e0*/ 	.word	0x00000002
        /*07e4*/ 	.word	0x00000070
        /*07e8*/ 	.short	0x010a
        /*07ea*/ 	.byte	0xff
	.zero		1


	//   ....[93]....
        /*07ec*/ 	.word	0x0000c7c0
        /*07f0*/ 	.word	0x00000002
        /*07f4*/ 	.word	0x00000070
        /*07f8*/ 	.short	0x010a
        /*07fa*/ 	.byte	0xff
	.zero		1


	//   ....[94]....
        /*07fc*/ 	.word	0x0000c830
        /*0800*/ 	.word	0x00000002
        /*0804*/ 	.word	0x00000008
        /*0808*/ 	.short	0x010a
        /*080a*/ 	.byte	0xff
	.zero		1


	//   ....[95]....
        /*080c*/ 	.word	0x0000c8b0
        /*0810*/ 	.word	0x00000002
        /*0814*/ 	.word	0x00000108
        /*0818*/ 	.short	0x010a
        /*081a*/ 	.byte	0xff
	.zero		1


	//   ....[96]....
        /*081c*/ 	.word	0x0000c910
        /*0820*/ 	.word	0x00000002
        /*0824*/ 	.word	0x000000d0
        /*0828*/ 	.short	0x010a
        /*082a*/ 	.byte	0xff
	.zero		1


	//   ....[97]....
        /*082c*/ 	.word	0x0000c970
        /*0830*/ 	.word	0x00000002
        /*0834*/ 	.word	0x00000108
        /*0838*/ 	.short	0x010a
        /*083a*/ 	.byte	0xff
	.zero		1


	//   ....[98]....
        /*083c*/ 	.word	0x0000c9f0
        /*0840*/ 	.word	0x00000004
        /*0844*/ 	.word	0x000000d0
        /*0848*/ 	.short	0x010a
        /*084a*/ 	.byte	0xff
	.zero		1


	//   ....[99]....
        /*084c*/ 	.word	0x0000ca70
        /*0850*/ 	.word	0x00000004
        /*0854*/ 	.word	0x00000108
        /*0858*/ 	.short	0x010a
        /*085a*/ 	.byte	0xff
	.zero		1


	//   ....[100]....
        /*085c*/ 	.word	0x0000caf0
        /*0860*/ 	.word	0x00000004
        /*0864*/ 	.word	0x000000d0
        /*0868*/ 	.short	0x010a
        /*086a*/ 	.byte	0xff
	.zero		1


	//   ....[101]....
        /*086c*/ 	.word	0x0000cb70
        /*0870*/ 	.word	0x00000004
        /*0874*/ 	.word	0x00000108
        /*0878*/ 	.short	0x010a
        /*087a*/ 	.byte	0xff
	.zero		1


	//   ....[102]....
        /*087c*/ 	.word	0x0000cbe0
        /*0880*/ 	.word	0x00000003
        /*0884*/ 	.word	0x00000108
        /*0888*/ 	.short	0x010a
        /*088a*/ 	.byte	0xff
	.zero		1


	//   ....[103]....
        /*088c*/ 	.word	0x0000cc30
        /*0890*/ 	.word	0x000000ff
        /*0894*/ 	.word	0x000000f0
        /*0898*/ 	.short	0x010a
        /*089a*/ 	.byte	0x06
	.zero		1


	//   ....[104]....
        /*089c*/ 	.word	0x0000cca0
        /*08a0*/ 	.word	0x000000ff
        /*08a4*/ 	.word	0x00000118
        /*08a8*/ 	.short	0x010a
        /*08aa*/ 	.byte	0x06
	.zero		1


	//   ....[105]....
        /*08ac*/ 	.word	0x0000cd00
        /*08b0*/ 	.word	0x000000ff
        /*08b4*/ 	.word	0x00000118
        /*08b8*/ 	.short	0x010a
        /*08ba*/ 	.byte	0x06
	.zero		1


	//----- nvinfo : EIATTR_NUM_MBARRIERS
	.align		4
.L_76:
        /*08bc*/ 	.byte	0x03, 0x38
        /*08be*/ 	.short	0x0024


	//----- nvinfo : EIATTR_EXIT_INSTR_OFFSETS
	.align		4
        /*08c0*/ 	.byte	0x04, 0x1c
        /*08c2*/ 	.short	(.L_78 - .L_77)


	//   ....[0]....
.L_77:
        /*08c4*/ 	.word	0x0000ad80


	//   ....[1]....
        /*08c8*/ 	.word	0x0000c0a0


	//----- nvinfo : EIATTR_INDIRECT_BRANCH_TARGETS
	.align		4
.L_78:
        /*08cc*/ 	.byte	0x04, 0x34
        /*08ce*/ 	.short	(.L_80 - .L_79)


	//   ....[0]....
.L_79:
        /*08d0*/ 	.word	.L_x_114@srel
        /*08d4*/ 	.short	0x0
        /*08d6*/ 	.short	0x0
        /*08d8*/ 	.word	0x3
        /*08dc*/ 	.word	.L_x_115@srel
        /*08e0*/ 	.word	.L_x_116@srel
        /*08e4*/ 	.word	.L_x_5@srel


	//   ....[1]....
        /*08e8*/ 	.word	.L_x_118@srel
        /*08ec*/ 	.short	0x0
        /*08ee*/ 	.short	0x0
        /*08f0*/ 	.word	0x3
        /*08f4*/ 	.word	.L_x_119@srel
        /*08f8*/ 	.word	.L_x_120@srel
        /*08fc*/ 	.word	.L_x_5@srel


	//   ....[2]....
        /*0900*/ 	.word	.L_x_122@srel
        /*0904*/ 	.short	0x0
        /*0906*/ 	.short	0x0
        /*0908*/ 	.word	0x3
        /*090c*/ 	.word	.L_x_123@srel
        /*0910*/ 	.word	.L_x_124@srel
        /*0914*/ 	.word	.L_x_5@srel


	//----- nvinfo : EIATTR_REQNTID
	.align		4
.L_80:
        /*0918*/ 	.byte	0x04, 0x10
        /*091a*/ 	.short	(.L_82 - .L_81)
.L_81:
        /*091c*/ 	.word	0x00000200
        /*0920*/ 	.word	0x00000001
        /*0924*/ 	.word	0x00000001


	//----- nvinfo : EIATTR_CRS_STACK_SIZE
	.align		4
.L_82:
        /*0928*/ 	.byte	0x04, 0x1e
        /*092a*/ 	.short	(.L_84 - .L_83)
.L_83:
        /*092c*/ 	.word	0x00000000


	//----- nvinfo : EIATTR_CBANK_PARAM_SIZE
	.align		4
.L_84:
        /*0930*/ 	.byte	0x03, 0x19
        /*0932*/ 	.short	0x02e8


	//----- nvinfo : EIATTR_PARAM_CBANK
	.align		4
        /*0934*/ 	.byte	0x04, 0x0a
        /*0936*/ 	.short	(.L_86 - .L_85)
	.align		4
.L_85:
        /*0938*/ 	.word	index@(.nv.constant0.kernel_cutlass_kernel_flash_attncuteflash_fwd_sm100FlashAttentionForwardSm100_object_at__tensor0000o6411101213_tensor0000o6411101213_tensor0000o6410111213_tensor0000o6411101213_tensorptrf_0)
        /*093c*/ 	.short	0x0380
        /*093e*/ 	.short	0x02e8


	//----- nvinfo : EIATTR_SW_WAR
	.align		4
.L_86:
        /*0940*/ 	.byte	0x04, 0x36
        /*0942*/ 	.short	(.L_88 - .L_87)
.L_87:
        /*0944*/ 	.word	0x00000008
.L_88:


//--------------------- .nv.compat                --------------------------
	.section	.nv.compat,"",@"SHT_CUDA_COMPAT_INFO"
	.align	4
        /*0000*/ 	.byte	0x02, 0x02, 0x02, 0x00, 0x02, 0x05, 0x05, 0x00, 0x02, 0x03, 0x01, 0x00, 0x02, 0x06, 0x01, 0x00


//--------------------- .nv.callgraph             --------------------------
	.section	.nv.callgraph,"",@"SHT_CUDA_CALLGRAPH"
	.align	4
	.sectionentsize	8
	.align		4
        /*0000*/ 	.word	0x00000000
	.align		4
        /*0004*/ 	.word	0xffffffff
	.align		4
        /*0008*/ 	.word	0x00000000
	.align		4
        /*000c*/ 	.word	0xfffffffe
	.align		4
        /*0010*/ 	.word	0x00000000
	.align		4
        /*0014*/ 	.word	0xfffffffd
	.align		4
        /*0018*/ 	.word	0x00000000
	.align		4
        /*001c*/ 	.word	0xfffffffc


//--------------------- .nv.constant2.kernel_cutlass_kernel_flash_attncuteflash_fwd_sm100FlashAttentionForwardSm100_object_at__tensor0000o6411101213_tensor0000o6411101213_tensor0000o6410111213_tensor0000o6411101213_tensorptrf_0 --------------------------
	.section	.nv.constant2.kernel_cutlass_kernel_flash_attncuteflash_fwd_sm100FlashAttentionForwardSm100_object_at__tensor0000o6411101213_tensor0000o6411101213_tensor0000o6410111213_tensor0000o6411101213_tensorptrf_0,"a",@progbits
	.sectionflags	@""
	.align	4
.nv.constant2.kernel_cutlass_kernel_flash_attncuteflash_fwd_sm100FlashAttentionForwardSm100_object_at__tensor0000o6411101213_tensor0000o6411101213_tensor0000o6410111213_tensor0000o6411101213_tensorptrf_0:
        /*0000*/ 	.byte	0x80, 0x06, 0x00, 0x00, 0x50, 0x06, 0x00, 0x00, 0x00, 0x38, 0x00, 0x00, 0x50, 0x07, 0x00, 0x00
        /*0010*/ 	.byte	0x20, 0x07, 0x00, 0x00, 0x00, 0x38, 0x00, 0x00, 0xf0, 0x0b, 0x00, 0x00, 0x10, 0x08, 0x00, 0x00
        /*0020*/ 	.byte	0x00, 0x38, 0x00, 0x00


//--------------------- .text.kernel_cutlass_kernel_flash_attncuteflash_fwd_sm100FlashAttentionForwardSm100_object_at__tensor0000o6411101213_tensor0000o6411101213_tensor0000o6410111213_tensor0000o6411101213_tensorptrf_0 --------------------------
	.section	.text.kernel_cutlass_kernel_flash_attncuteflash_fwd_sm100FlashAttentionForwardSm100_object_at__tensor0000o6411101213_tensor0000o6411101213_tensor0000o6410111213_tensor0000o6411101213_tensorptrf_0,"ax",@progbits
	.align	128
        .global         kernel_cutlass_kernel_flash_attncuteflash_fwd_sm100FlashAttentionForwardSm100_object_at__tensor0000o6411101213_tensor0000o6411101213_tensor0000o6410111213_tensor0000o6411101213_tensorptrf_0
        .type           kernel_cutlass_kernel_flash_attncuteflash_fwd_sm100FlashAttentionForwardSm100_object_at__tensor0000o6411101213_tensor0000o6411101213_tensor0000o6410111213_tensor0000o6411101213_tensorptrf_0,@function
        .size           kernel_cutlass_kernel_flash_attncuteflash_fwd_sm100FlashAttentionForwardSm100_object_at__tensor0000o6411101213_tensor0000o6411101213_tensor0000o6410111213_tensor0000o6411101213_tensorptrf_0,(.L_x_128 - kernel_cutlass_kernel_flash_attncuteflash_fwd_sm100FlashAttentionForwardSm100_object_at__tensor0000o6411101213_tensor0000o6411101213_tensor0000o6410111213_tensor0000o6411101213_tensorptrf_0)
        .other          kernel_cutlass_kernel_flash_attncuteflash_fwd_sm100FlashAttentionForwardSm100_object_at__tensor0000o6411101213_tensor0000o6411101213_tensor0000o6410111213_tensor0000o6411101213_tensorptrf_0,@"STO_CUDA_ENTRY STV_DEFAULT"
kernel_cutlass_kernel_flash_attncuteflash_fwd_sm100FlashAttentionForwardSm100_object_at__tensor0000o6411101213_tensor0000o6411101213_tensor0000o6410111213_tensor0000o6411101213_tensorptrf_0:
.text.kernel_cutlass_kernel_flash_attncuteflash_fwd_sm100FlashAttentionForwardSm100_object_at__tensor0000o6411101213_tensor0000o6411101213_tensor0000o6410111213_tensor0000o6411101213_tensorptrf_0:
[----:B------:R-:W1:Y:S01]  /*0000*/  LDC R1, c[0x0][0x37c] ;  /* 0x0000df00ff017b82 */ /* 0x000e620000000800 */
[----:B------:R-:W2:Y:S07]  /*0010*/  S2R R0, SR_TID.X ;  /* 0x0000000000007919 */ /* 0x000eae0000002100 */
[----:B------:R-:W3:Y:S01]  /*0020*/  S2UR UR70, SR_CTAID.X ;  /* 0x00000000004679c3 */ /* 0x000ee20000002500 */
[----:B------:R-:W4:Y:S01]  /*0030*/  LDCU.U8 UR77, c[0x0][0x62c] ;  /* 0x0000c580ff4d77ac */ /* 0x000f220008000000 */
[----:B------:R-:W5:Y:S01]  /*0040*/  LDCU.U8 UR75, c[0x0][0x638] ;  /* 0x0000c700ff4b77ac */ /* 0x000f620008000000 */
[----:B------:R-:W1:Y:S01]  /*0050*/  LDCU.U8 UR76, c[0x0][0x639] ;  /* 0x0000c720ff4c77ac */ /* 0x000e620008000000 */
[----:B------:R-:W1:Y:S01]  /*0060*/  LDCU.U8 UR74, c[0x0][0x644] ;  /* 0x0000c880ff4a77ac */ /* 0x000e620008000000 */
[----:B--2---:R-:W-:-:S04]  /*0070*/  SHF.R.U32.HI R2, RZ, 0x5, R0 ;  /* 0x00000005ff027819 */ /* 0x004fc80000011600 */
[----:B------:R-:W-:-:S13]  /*0080*/  R2UR UR68, R2 ;  /* 0x00000000024472ca */ /* 0x000fda00000e0000 */
[----:B------:R-:W-:-:S09]  /*0090*/  UISETP.NE.AND UP0, UPT, UR68, URZ, UPT ;  /* 0x000000ff4400728c */ /* 0x000fd2000bf05270 */
[----:B-1-345:R-:W-:Y:S05]  /*00a0*/  BRA.U UP0, `(.L_x_0) ;  /* 0x0000000500287547 */ /* 0x03afea000b800000 */
[----:B------:R-:W1:Y:S01]  /*00b0*/  S2UR UR6, SR_CgaCtaId ;  /* 0x00000000000679c3 */ /* 0x000e620000008800 */
[----:B------:R-:W2:Y:S01]  /*00c0*/  LDCU.64 UR4, c[0x0][0x348] ;  /* 0x00006900ff0477ac */ /* 0x000ea20008000a00 */
[----:B------:R-:W-:Y:S01]  /*00d0*/  UMOV UR7, 0x400 ;  /* 0x0000040000077882 */ /* 0x000fe20000000000 */
[----:B------:R-:W-:Y:S01]  /*00e0*/  UMOV UR9, 0x1 ;  /* 0x0000000100097882 */ /* 0x000fe20000000000 */
[----:B------:R-:W-:Y:S01]  /*00f0*/  UMOV UR22, 0x100 ;  /* 0x0000010000167882 */ /* 0x000fe20000000000 */
[----:B------:R-:W-:Y:S01]  /*0100*/  UMOV UR20, 0x4 ;  /* 0x0000000400147882 */ /* 0x000fe20000000000 */
[----:B------:R-:W-:-:S04]  /*0110*/  UIADD3 UR22, UPT, UPT, -UR22, 0x100000, URZ ;  /* 0x0010000016167890 */ /* 0x000fc8000fffe1ff */
[----:B------:R-:W-:Y:S02]  /*0120*/  USHF.L.U32 UR23, UR22, 0xb, URZ ;  /* 0x0000000b16177899 */ /* 0x000fe400080006ff */
[----:B------:R-:W-:Y:S01]  /*0130*/  USHF.L.U32 UR22, UR22, 0x1, URZ ;  /* 0x0000000116167899 */ /* 0x000fe200080006ff */
[----:B------:R-:W-:Y:S01]  /*0140*/  UMOV UR16, 0x80 ;  /* 0x0000008000107882 */ /* 0x000fe20000000000 */
[----:B------:R-:W-:-:S04]  /*0150*/  UIADD3 UR20, UPT, UPT, -UR20, 0x100000, URZ ;  /* 0x0010000014147890 */ /* 0x000fc8000fffe1ff */
[----:B------:R-:W-:Y:S02]  /*0160*/  USHF.L.U32 UR21, UR20, 0xb, URZ ;  /* 0x0000000b14157899 */ /* 0x000fe400080006ff */
[----:B------:R-:W-:Y:S01]  /*0170*/  USHF.L.U32 UR20, UR20, 0x1, URZ ;  /* 0x0000000114147899 */ /* 0x000fe200080006ff */
[----:B------:R-:W-:Y:S01]  /*0180*/  UMOV UR18, 0x20 ;  /* 0x0000002000127882 */ /* 0x000fe20000000000 */
[----:B------:R-:W-:-:S04]  /*0190*/  UIADD3 UR16, UPT, UPT, -UR16, 0x100000, URZ ;  /* 0x0010000010107890 */ /* 0x000fc8000fffe1ff */
[----:B------:R-:W-:Y:S02]  /*01a0*/  USHF.L.U32 UR17, UR16, 0xb, URZ ;  /* 0x0000000b10117899 */ /* 0x000fe400080006ff */
[----:B------:R-:W-:Y:S02]  /*01b0*/  USHF.L.U32 UR16, UR16, 0x1, URZ ;  /* 0x0000000110107899 */ /* 0x000fe400080006ff */
[----:B------:R-:W-:-:S04]  /*01c0*/  UIADD3 UR18, UPT, UPT, -UR18, 0x100000, URZ ;  /* 0x0010000012127890 */ /* 0x000fc8000fffe1ff */
[----:B------:R-:W-:Y:S02]  /*01d0*/  USHF.L.U32 UR19, UR18, 0xb, URZ ;  /* 0x0000000b12137899 */ /* 0x000fe400080006ff */
[----:B------:R-:W-:Y:S02]  /*01e0*/  USHF.L.U32 UR18, UR18, 0x1, URZ ;  /* 0x0000000112127899 */ /* 0x000fe400080006ff */
[----:B--2---:R-:W-:Y:S02]  /*01f0*/  UIADD3 UR14, UP3, UPT, UR4, 0x80, URZ ;  /* 0x00000080040e7890 */ /* 0x004fe4000ff7e0ff */
[----:B------:R-:W-:Y:S02]  /*0200*/  UIADD3 UR12, UP2, UPT, UR4, 0x100, URZ ;  /* 0x00000100040c7890 */ /* 0x000fe4000ff5e0ff */
[----:B------:R-:W-:Y:S02]  /*0210*/  UIADD3 UR10, UP1, UPT, UR4, 0x180, URZ ;  /* 0x00000180040a7890 */ /* 0x000fe4000ff3e0ff */
[----:B------:R-:W-:-:S02]  /*0220*/  UIADD3 UR8, UP0, UPT, UR4, 0x200, URZ ;  /* 0x0000020004087890 */ /* 0x000fc4000ff1e0ff */
[----:B-1----:R-:W-:Y:S02]  /*0230*/  ULEA UR4, UR6, UR7, 0x18 ;  /* 0x0000000706047291 */ /* 0x002fe4000f8ec0ff */
[----:B------:R-:W-:-:S04]  /*0240*/  UIADD3 UR6, UPT, UPT, -UR9, 0x100000, URZ ;  /* 0x0010000009067890 */ /* 0x000fc8000fffe1ff */
[----:B------:R-:W-:Y:S02]  /*0250*/  USHF.L.U32 UR7, UR6, 0xb, URZ ;  /* 0x0000000b06077899 */ /* 0x000fe400080006ff */
[----:B------:R-:W-:Y:S02]  /*0260*/  USHF.L.U32 UR6, UR6, 0x1, URZ ;  /* 0x0000000106067899 */ /* 0x000fe400080006ff */
[----:B------:R-:W-:Y:S02]  /*0270*/  UIADD3.X UR15, UPT, UPT, URZ, UR5, URZ, UP3, !UPT ;  /* 0x00000005ff0f7290 */ /* 0x000fe40009ffe4ff */
[----:B------:R-:W-:Y:S02]  /*0280*/  UIADD3.X UR13, UPT, UPT, URZ, UR5, URZ, UP2, !UPT ;  /* 0x00000005ff0d7290 */ /* 0x000fe400097fe4ff */
[----:B------:R-:W-:Y:S02]  /*0290*/  UIADD3.X UR11, UPT, UPT, URZ, UR5, URZ, UP1, !UPT ;  /* 0x00000005ff0b7290 */ /* 0x000fe40008ffe4ff */
[----:B------:R-:W-:-:S03]  /*02a0*/  UIADD3.X UR9, UPT, UPT, URZ, UR5, URZ, UP0, !UPT ;  /* 0x00000005ff097290 */ /* 0x000fc600087fe4ff */
[----:B------:R1:W-:Y:S02]  /*02b0*/  UTMACCTL.PF [UR14] ;  /* 0x000000000e0079b9 */ /* 0x0003e40008040000 */
[----:B------:R1:W-:Y:S02]  /*02c0*/  UTMACCTL.PF [UR12] ;  /* 0x000000000c0079b9 */ /* 0x0003e40008040000 */
[----:B------:R1:W-:Y:S02]  /*02d0*/  UTMACCTL.PF [UR10] ;  /* 0x000000000a0079b9 */ /* 0x0003e40008040000 */
[----:B------:R1:W-:Y:S01]  /*02e0*/  UTMACCTL.PF [UR8] ;  /* 0x00000000080079b9 */ /* 0x0003e20008040000 */
[----:B------:R-:W2:Y:S02]  /*02f0*/  FENCE.VIEW.ASYNC.S ;  /* 0x00000000000073c6 */ /* 0x000ea40000000000 */
[----:B--2---:R1:W2:Y:S01]  /*0300*/  SYNCS.EXCH.64 URZ, [UR4], UR6 ;  /* 0x0000000604ff75b2 */ /* 0x0042a20008000100 */
[----:B------:R1:W3:Y:S01]  /*0310*/  SYNCS.EXCH.64 URZ, [UR4+0x8], UR6 ;  /* 0x0000080604ff75b2 */ /* 0x0002e20008000100 */
[----:B------:R1:W4:Y:S01]  /*0320*/  SYNCS.EXCH.64 URZ, [UR4+0x10], UR6 ;  /* 0x0000100604ff75b2 */ /* 0x0003220008000100 */
[----:B------:R1:W5:Y:S01]  /*0330*/  SYNCS.EXCH.64 URZ, [UR4+0x18], UR6 ;  /* 0x0000180604ff75b2 */ /* 0x0003620008000100 */
[----:B------:R1:W1:Y:S01]  /*0340*/  SYNCS.EXCH.64 URZ, [UR4+0x20], UR6 ;  /* 0x0000200604ff75b2 */ /* 0x0002620008000100 */
        /* <DEDUP_REMOVED lines=31> */
[----:B--2345:R-:W-:Y:S01]  /*0540*/  NOP ;  /* 0x0000000000007918 */ /* 0x03cfe20000000000 */
.L_x_0:
[----:B------:R-:W-:Y:S01]  /*0550*/  NOP ;  /* 0x0000000000007918 */ /* 0x000fe20000000000 */
[----:B------:R-:W-:Y:S01]  /*0560*/  UISETP.GT.AND UP0, UPT, UR68, 0xb, UPT ;  /* 0x0000000b4400788c */ /* 0x000fe2000bf04270 */
[----:B------:R-:W2:Y:S01]  /*0570*/  LDCU.U8 UR71, c[0x0][0x645] ;  /* 0x0000c8a0ff4777ac */ /* 0x000ea20008000000 */
[----:B------:R-:W3:Y:S01]  /*0580*/  LDCU.U8 UR73, c[0x0][0x651] ;  /* 0x0000ca20ff4977ac */ /* 0x000ee20008000000 */
[----:B------:R-:W4:Y:S01]  /*0590*/  LDCU.U8 UR72, c[0x0][0x650] ;  /* 0x0000ca00ff4877ac */ /* 0x000f220008000000 */
[----:B-1----:R-:W-:Y:S06]  /*05a0*/  BAR.SYNC.DEFER_BLOCKING 0x0 ;  /* 0x0000000000007b1d */ /* 0x002fec0000010000 */
[----:B------:R-:W-:Y:S05]  /*05b0*/  BRA.U UP0, `(.L_x_1) ;  /* 0x0000000100707547 */ /* 0x000fea000b800000 */
[----:B------:R-:W-:-:S09]  /*05c0*/  UISETP.GT.AND UP0, UPT, UR68, 0x5, UPT ;  /* 0x000000054400788c */ /* 0x000fd2000bf04270 */
[----:B------:R-:W-:Y:S05]  /*05d0*/  BRA.U UP0, `(.L_x_2) ;  /* 0x0000000100347547 */ /* 0x000fea000b800000 */
[----:B------:R-:W-:Y:S01]  /*05e0*/  IMAD.MOV.U32 R3, RZ, RZ, -0x4 ;  /* 0xfffffffcff037424 */ /* 0x000fe200078e00ff */
[----:B------:R-:W-:-:S04]  /*05f0*/  MOV R2, UR68 ;  /* 0x0000004400027c02 */ /* 0x000fc80008000f00 */
[----:B------:R-:W-:-:S05]  /*0600*/  VIADDMNMX.U32 R2, R3, R2, 0x2, PT ;  /* 0x0000000203027446 */ /* 0x000fca0003800002 */
[----:B------:R-:W-:-:S04]  /*0610*/  IMAD.SHL.U32 R4, R2, 0x4, RZ ;  /* 0x0000000402047824 */ /* 0x000fc800078e00ff */
[----:B------:R-:W1:Y:S02]  /*0620*/  LDC R2, c[0x2][R4] ;  /* 0x0080000004027b82 */ /* 0x000e640000000800 */
[----:B-1----:R-:W-:-:S04]  /*0630*/  SHF.R.S32.HI R3, RZ, 0x1f, R2 ;  /* 0x0000001fff037819 */ /* 0x002fc80000011402 */
.L_x_114:
[----:B--234-:R-:W-:Y:S05]  /*0640*/  BRX R2 -0x650                                                                                                                                                                                                      (*"BRANCH_TARGETS .L_x_115,.L_x_116,.L_x_5"*) ;  /* 0xfffffff8026c7949 */ /* 0x01cfea000383ffff */
.L_x_116:
[----:B------:R-:W-:-:S08]  /*0650*/  NOP ;  /* 0x0000000000007918 */ /* 0x000fd00000000000 */
[----:B------:R-:W1:-:S00]  /*0660*/  USETMAXREG.DEALLOC.CTAPOOL 0x30 ;  /* 0x00000030000079c8 */ /* 0x000e4000080e0500 */
[----:B-1----:R-:W-:Y:S05]  /*0670*/  BRA `(.L_x_3) ;  /* 0x000000a400b47947 */ /* 0x002fea0003800000 */
.L_x_115:
[----:B------:R-:W-:-:S08]  /*0680*/  NOP ;  /* 0x0000000000007918 */ /* 0x000fd00000000000 */
[----:B------:R-:W1:-:S00]  /*0690*/  USETMAXREG.DEALLOC.CTAPOOL 0x30 ;  /* 0x00000030000079c8 */ /* 0x000e4000080e0500 */
[----:B-1----:R-:W-:Y:S05]  /*06a0*/  BRA `(.L_x_3) ;  /* 0x000000a400a87947 */ /* 0x002fea0003800000 */
.L_x_2:
[----:B------:R-:W-:Y:S01]  /*06b0*/  IMAD.MOV.U32 R3, RZ, RZ, -0x6 ;  /* 0xfffffffaff037424 */ /* 0x000fe200078e00ff */
[----:B------:R-:W-:-:S04]  /*06c0*/  MOV R2, UR68 ;  /* 0x0000004400027c02 */ /* 0x000fc80008000f00 */
[----:B------:R-:W-:-:S05]  /*06d0*/  VIADDMNMX.U32 R2, R3, R2, 0x2, PT ;  /* 0x0000000203027446 */ /* 0x000fca0003800002 */
[----:B------:R-:W-:-:S04]  /*06e0*/  IMAD.SHL.U32 R4, R2, 0x4, RZ ;  /* 0x0000000402047824 */ /* 0x000fc800078e00ff */
[----:B------:R-:W1:Y:S02]  /*06f0*/  LDC R2, c[0x2][R4+0xc] ;  /* 0x0080030004027b82 */ /* 0x000e640000000800 */
[----:B-1----:R-:W-:-:S04]  /*0700*/  SHF.R.S32.HI R3, RZ, 0x1f, R2 ;  /* 0x0000001fff037819 */ /* 0x002fc80000011402 */
.L_x_118:
[----:B--234-:R-:W-:Y:S05]  /*0710*/  BRX R2 -0x720                                                                                                                                                                                                      (*"BRANCH_TARGETS .L_x_119,.L_x_120,.L_x_5"*) ;  /* 0xfffffff802387949 */ /* 0x01cfea000383ffff */
.L_x_120:
[----:B------:R-:W-:-:S08]  /*0720*/  NOP ;  /* 0x0000000000007918 */ /* 0x000fd00000000000 */
[----:B------:R-:W1:-:S00]  /*0730*/  USETMAXREG.DEALLOC.CTAPOOL 0x30 ;  /* 0x00000030000079c8 */ /* 0x000e4000080e0500 */
[----:B-1----:R-:W-:Y:S05]  /*0740*/  BRA `(.L_x_3) ;  /* 0x000000a400807947 */ /* 0x002fea0003800000 */
.L_x_119:
[----:B------:R-:W-:-:S08]  /*0750*/  NOP ;  /* 0x0000000000007918 */ /* 0x000fd00000000000 */
[----:B------:R-:W1:-:S00]  /*0760*/  USETMAXREG.DEALLOC.CTAPOOL 0x30 ;  /* 0x00000030000079c8 */ /* 0x000e4000080e0500 */
[----:B-1----:R-:W-:Y:S05]  /*0770*/  BRA `(.L_x_3) ;  /* 0x000000a400747947 */ /* 0x002fea0003800000 */
.L_x_1:
        /* <DEDUP_REMOVED lines=8> */
.L_x_122:
[----:B--234-:R-:W-:Y:S05]  /*0800*/  BRX R2 -0x810                                                                                                                                                                                                      (*"BRANCH_TARGETS .L_x_123,.L_x_124,.L_x_5"*) ;  /* 0xfffffff402fc7949 */ /* 0x01cfea000383ffff */
.L_x_124:
[----:B------:R-:W-:-:S08]  /*0810*/  NOP ;  /* 0x0000000000007918 */ /* 0x000fd00000000000 */
[----:B------:R-:W1:-:S00]  /*0820*/  USETMAXREG.DEALLOC.CTAPOOL 0x30 ;  /* 0x00000030000079c8 */ /* 0x000e4000080e0500 */
[----:B------:R-:W2:Y:S01]  /*0830*/  LDCU UR4, c[0x0][0x640] ;  /* 0x0000c800ff0477ac */ /* 0x000ea20008000800 */
[----:B------:R-:W3:Y:S01]  /*0840*/  LDCU UR6, c[0x0][0x654] ;  /* 0x0000ca80ff0677ac */ /* 0x000ee20008000800 */
[----:B------:R-:W4:Y:S01]  /*0850*/  LDCU UR7, c[0x0][0x63c] ;  /* 0x0000c780ff0777ac */ /* 0x000f220008000800 */
[----:B------:R-:W5:Y:S01]  /*0860*/  LDCU.64 UR8, c[0x0][0x630] ;  /* 0x0000c600ff0877ac */ /* 0x000f620008000a00 */
[----:B------:R-:W1:Y:S01]  /*0870*/  LDCU.64 UR12, c[0x0][0x620] ;  /* 0x0000c400ff0c77ac */ /* 0x000e620008000a00 */
[----:B--2---:R-:W-:Y:S01]  /*0880*/  UIMAD.WIDE.U32 UR4, UR70, UR4, URZ ;  /* 0x00000004460472a5 */ /* 0x004fe2000f8e00ff */
[----:B------:R-:W2:Y:S03]  /*0890*/  LDCU.U8 UR11, c[0x0][0x62d] ;  /* 0x0000c5a0ff0b77ac */ /* 0x000ea60008000000 */
[----:B------:R-:W-:-:S04]  /*08a0*/  UIADD3 UR4, UPT, UPT, -UR5, UR70, URZ ;  /* 0x0000004605047290 */ /* 0x000fc8000fffe1ff */
[----:B------:R-:W-:-:S04]  /*08b0*/  USHF.R.U32.HI UR4, URZ, UR74, UR4 ;  /* 0x0000004aff047299 */ /* 0x000fc80008011604 */
[----:B------:R-:W-:-:S04]  /*08c0*/  UIADD3 UR4, UPT, UPT, UR5, UR4, URZ ;  /* 0x0000000405047290 */ /* 0x000fc8000fffe0ff */
[----:B------:R-:W-:-:S04]  /*08d0*/  USHF.R.U32.HI UR10, URZ, UR71, UR4 ;  /* 0x00000047ff0a7299 */ /* 0x000fc80008011604 */
[----:B---3--:R-:W-:Y:S02]  /*08e0*/  UISETP.GE.AND UP0, UPT, UR10, UR6, UPT ;  /* 0x000000060a00728c */ /* 0x008fe4000bf06270 */
[----:B------:R-:W-:Y:S02]  /*08f0*/  UIADD3 UR4, UPT, UPT, -UR10, URZ, URZ ;  /* 0x000000ff0a047290 */ /* 0x000fe4000fffe1ff */
[----:B------:R-:W-:Y:S02]  /*0900*/  USEL UR6, UR75, UR72, !UP0 ;  /* 0x000000484b067287 */ /* 0x000fe4000c000000 */
[----:B----4-:R-:W-:Y:S02]  /*0910*/  UIMAD UR7, UR4, UR7, UR70 ;  /* 0x00000007040772a4 */ /* 0x010fe4000f8e0246 */
[----:B------:R-:W-:-:S03]  /*0920*/  ULOP3.LUT UR6, UR6, 0xff, URZ, 0xc0, !UPT ;  /* 0x000000ff06067892 */ /* 0x000fc6000f8ec0ff */
[----:B-----5:R-:W3:Y:S01]  /*0930*/  @UP0 LDCU UR9, c[0x0][0x64c] ;  /* 0x0000c980ff0907ac */ /* 0x020ee20008000800 */
[----:B------:R-:W4:Y:S01]  /*0940*/  @UP0 LDCU UR8, c[0x0][0x648] ;  /* 0x0000c900ff0807ac */ /* 0x000f220008000800 */
[----:B---3--:R-:W-:Y:S02]  /*0950*/  UIMAD.WIDE.U32 UR4, UR7, UR9, URZ ;  /* 0x00000009070472a5 */ /* 0x008fe4000f8e00ff */
[----:B------:R-:W-:Y:S02]  /*0960*/  USEL UR9, UR76, UR73, !UP0 ;  /* 0x000000494c097287 */ /* 0x000fe4000c000000 */
[----:B------:R-:W-:-:S04]  /*0970*/  UIADD3 UR4, UPT, UPT, UR7, -UR5, URZ ;  /* 0x8000000507047290 */ /* 0x000fc8000fffe0ff */
[----:B------:R-:W-:Y:S02]  /*0980*/  USHF.R.U32.HI UR4, URZ, UR6, UR4 ;  /* 0x00000006ff047299 */ /* 0x000fe40008011604 */
[----:B------:R-:W-:Y:S02]  /*0990*/  ULOP3.LUT UR6, UR9, 0xff, URZ, 0xc0, !UPT ;  /* 0x000000ff09067892 */ /* 0x000fe4000f8ec0ff */
[----:B------:R-:W-:Y:S01]  /*09a0*/  UIADD3 UR4, UPT, UPT, UR5, UR4, URZ ;  /* 0x0000000405047290 */ /* 0x000fe2000fffe0ff */
[----:B------:R-:W3:Y:S03]  /*09b0*/  LDCU UR5, c[0x0][0x628] ;  /* 0x0000c500ff0577ac */ /* 0x000ee60008000800 */
[----:B------:R-:W-:-:S04]  /*09c0*/  USHF.R.U32.HI UR9, URZ, UR6, UR4 ;  /* 0x00000006ff097299 */ /* 0x000fc80008011604 */
[----:B------:R-:W-:-:S04]  /*09d0*/  UIADD3 UR4, UPT, UPT, -UR9, URZ, URZ ;  /* 0x000000ff09047290 */ /* 0x000fc8000fffe1ff */
[----:B----4-:R-:W-:-:S04]  /*09e0*/  UIMAD UR4, UR8, UR4, UR7 ;  /* 0x00000004080472a4 */ /* 0x010fc8000f8e0207 */
[----:B-1----:R-:W-:-:S04]  /*09f0*/  UIMAD UR6, UR10, UR12, UR4 ;  /* 0x0000000c0a0672a4 */ /* 0x002fc8000f8e0204 */
[----:B---3--:R-:W-:-:S07]  /*0a00*/  UIMAD.WIDE.U32 UR4, UR6, UR5, URZ ;  /* 0x00000005060472a5 */ /* 0x008fce000f8e00ff */
[----:B------:R-:W-:Y:S02]  /*0a10*/  UMOV UR4, UR5 ;  /* 0x0000000500047c82 */ /* 0x000fe40008000000 */
[----:B------:R-:W-:Y:S02]  /*0a20*/  UIADD3 UR12, UPT, UPT, UR6, -UR4, URZ ;  /* 0x80000004060c7290 */ /* 0x000fe4000fffe0ff */
[----:B------:R-:W1:Y:S02]  /*0a30*/  LDCU UR5, c[0x0][0x60c] ;  /* 0x0000c180ff0577ac */ /* 0x000e640008000800 */
[----:B------:R-:W-:-:S04]  /*0a40*/  USHF.R.U32.HI UR12, URZ, UR77, UR12 ;  /* 0x0000004dff0c7299 */ /* 0x000fc8000801160c */
[----:B------:R-:W-:-:S04]  /*0a50*/  UIADD3 UR12, UPT, UPT, UR4, UR12, URZ ;  /* 0x0000000c040c7290 */ /* 0x000fc8000fffe0ff */
[----:B--2---:R-:W-:-:S04]  /*0a60*/  USHF.R.U32.HI UR12, URZ, UR11, UR12 ;  /* 0x0000000bff0c7299 */ /* 0x004fc8000801160c */
[----:B------:R-:W-:Y:S02]  /*0a70*/  UIADD3 UR11, UPT, UPT, -UR12, URZ, URZ ;  /* 0x000000ff0c0b7290 */ /* 0x000fe4000fffe1ff */
[----:B-1----:R-:W-:Y:S02]  /*0a80*/  UISETP.GE.AND UP0, UPT, UR70, UR5, UPT ;  /* 0x000000054600728c */ /* 0x002fe4000bf06270 */
[----:B------:R-:W-:-:S07]  /*0a90*/  UIMAD UR11, UR11, UR13, UR6 ;  /* 0x0000000d0b0b72a4 */ /* 0x000fce000f8e0206 */
[----:B------:R-:W-:Y:S05]  /*0aa0*/  BRA.U UP0, `(.L_x_5) ;  /* 0x0000002d00547547 */ /* 0x000fea000b800000 */
[----:B------:R-:W1:Y:S01]  /*0ab0*/  S2UR UR4, SR_CgaCtaId ;  /* 0x00000000000479c3 */ /* 0x000e620000008800 */
[----:B------:R-:W-:Y:S01]  /*0ac0*/  UMOV UR5, 0x400 ;  /* 0x0000040000057882 */ /* 0x000fe20000000000 */
[----:B------:R-:W2:Y:S01]  /*0ad0*/  LDCU.64 UR6, c[0x0][0x348] ;  /* 0x00006900ff0677ac */ /* 0x000ea20008000a00 */
[----:B------:R-:W-:-:S03]  /*0ae0*/  ULOP3.LUT UR10, URZ, UR9, URZ, 0x33, !UPT ;  /* 0x00000009ff0a7292 */ /* 0x000fc6000f8e33ff */
[----:B------:R-:W-:Y:S01]  /*0af0*/  UMOV UR9, URZ ;  /* 0x000000ff00097c82 */ /* 0x000fe20008000000 */
[----:B--2---:R-:W-:Y:S02]  /*0b00*/  UIADD3 UR6, UP0, UPT, UR6, 0x200, URZ ;  /* 0x0000020006067890 */ /* 0x004fe4000ff1e0ff */
[----:B-1----:R-:W-:Y:S01]  /*0b10*/  ULEA UR4, UR4, UR5, 0x18 ;  /* 0x0000000504047291 */ /* 0x002fe2000f8ec0ff */
[----:B------:R-:W1:Y:S01]  /*0b20*/  LDCU UR5, c[0x0][0x614] ;  /* 0x0000c280ff0577ac */ /* 0x000e620008000800 */
[----:B------:R-:W-:Y:S02]  /*0b30*/  UIADD3.X UR7, UPT, UPT, URZ, UR7, URZ, UP0, !UPT ;  /* 0x00000007ff077290 */ /* 0x000fe400087fe4ff */
[----:B------:R-:W-:-:S05]  /*0b40*/  UIADD3 UR8, UPT, UPT, UR4, 0x800, URZ ;  /* 0x0000080004087890 */ /* 0x000fca000fffe0ff */
[----:B------:R-:W2:Y:S01]  /*0b50*/  SYNCS.PHASECHK.TRANS64.TRYWAIT P0, [UR4+0x110], RZ ;  /* 0x000110ffff0075a7 */ /* 0x000ea20008001104 */
[----:B-1----:R-:W-:-:S04]  /*0b60*/  UIADD3 UR10, UPT, UPT, UR10, UR5, URZ ;  /* 0x000000050a0a7290 */ /* 0x002fc8000fffe0ff */
[----:B------:R-:W-:Y:S01]  /*0b70*/  USHF.L.U32 UR10, UR10, 0x7, URZ ;  /* 0x000000070a0a7899 */ /* 0x000fe200080006ff */
[----:B--2---:R-:W-:Y:S11]  /*0b80*/  @!P0 BRA `(.L_x_6) ;  /* 0x000000b400488947 */ /* 0x004ff60003800000 */
.L_x_59:
[----:B------:R2:W-:Y:S01]  /*0b90*/  UTMASTG.4D [UR8], [UR6], desc[URZ] ;  /* 0x0000ff08060073b5 */ /* 0x0005e20008019000 */
[----:B-1----:R-:W-:Y:S01]  /*0ba0*/  HFMA2 R2, -RZ, RZ, 0, 5.9604644775390625e-08 ;  /* 0x00000001ff027431 */ /* 0x002fe200000001ff */
[----:B------:R0:W-:Y:S01]  /*0bb0*/  UTMACMDFLUSH ;  /* 0x00000000000079b7 */ /* 0x0001e20000000000 */
[----:B------:R-:W-:-:S04]  /*0bc0*/  DEPBAR.LE SB0, 0x0 ;  /* 0x000080000000791a */ /* 0x000fc80000000000 */
[----:B------:R2:W-:Y:S01]  /*0bd0*/  SYNCS.ARRIVE.TRANS64.ART0 RZ, [UR4+0x118], R2 ;  /* 0x00011802ffff79a7 */ /* 0x0005e20008500004 */
[----:B------:R-:W-:Y:S05]  /*0be0*/  BRA `(.L_x_5) ;  /* 0x0000002c00047947 */ /* 0x000fea0003800000 */
.L_x_123:
[----:B------:R-:W-:-:S08]  /*0bf0*/  NOP ;  /* 0x0000000000007918 */ /* 0x000fd00000000000 */
[----:B------:R-:W1:-:S00]  /*0c00*/  USETMAXREG.DEALLOC.CTAPOOL 0x30 ;  /* 0x00000030000079c8 */ /* 0x000e4000080e0500 */
[----:B------:R-:W2:Y:S01]  /*0c10*/  S2UR UR10, SR_CgaCtaId ;  /* 0x00000000000a79c3 */ /* 0x000ea20000008800 */
[----:B------:R-:W-:Y:S01]  /*0c20*/  NOP ;  /* 0x0000000000007918 */ /* 0x000fe20000000000 */
[----:B------:R-:W-:Y:S02]  /*0c30*/  UMOV UR4, 0x40 ;  /* 0x0000004000047882 */ /* 0x000fe40000000000 */
[----:B--2---:R-:W-:-:S09]  /*0c40*/  ULEA UR4, UR10, UR4, 0x18 ;  /* 0x000000040a047291 */ /* 0x004fd2000f8ec0ff */
[----:B-1----:R-:W1:Y:S01]  /*0c50*/  LDS.U8 R2, [UR4] ;  /* 0x00000004ff027984 */ /* 0x002e620008000000 */
[----:B------:R-:W-:Y:S02]  /*0c60*/  UMOV UR4, 0x400 ;  /* 0x0000040000047882 */ /* 0x000fe40000000000 */
[----:B------:R-:W-:Y:S01]  /*0c70*/  ULEA UR9, UR10, UR4, 0x18 ;  /* 0x000000040a097291 */ /* 0x000fe2000f8ec0ff */
[----:B-1----:R-:W-:-:S13]  /*0c80*/  ISETP.NE.AND P0, PT, R2, RZ, PT ;  /* 0x000000ff0200720c */ /* 0x002fda0003f05270 */
[----:B------:R-:W-:Y:S05]  /*0c90*/  @P0 BRA `(.L_x_7) ;  /* 0x00000000007c0947 */ /* 0x000fea0003800000 */
[----:B------:R-:W-:-:S13]  /*0ca0*/  ELECT P0, URZ, PT ;  /* 0x0000000000ff782f */ /* 0x000fda0003800000 */
[----:B------:R-:W-:Y:S05]  /*0cb0*/  @!P0 BRA `(.L_x_8) ;  /* 0x0000000000848947 */ /* 0x000fea0003800000 */
[----:B------:R-:W-:-:S05]  /*0cc0*/  UMOV UR4, 0x10 ;  /* 0x0000001000047882 */ /* 0x000fca0000000000 */
[----:B------:R-:W-:Y:S04]  /*0cd0*/  DEPBAR.LE SB1, 0x36 ;  /* 0x00009d800000791a */ /* 0x000fe80000000000 */
[----:B------:R-:W1:Y:S02]  /*0ce0*/  UTCATOMSWS.FIND_AND_SET.ALIGN UP0, UR4, UR4 ;  /* 0x00000004000475e3 */ /* 0x000e640008000800 */
[----:B-1----:R-:W-:Y:S01]  /*0cf0*/  PLOP3.LUT P0, PT, PT, PT, UP0, 0x80, 0x8 ;  /* 0x000000000008781c */ /* 0x002fe20003f0f008 */
[----:B------:R-:W-:-:S03]  /*0d00*/  IMAD.U32 R5, RZ, RZ, UR4 ;  /* 0x00000004ff057e24 */ /* 0x000fc6000f8e00ff */
[----:B------:R-:W-:-:S04]  /*0d10*/  SEL R2, RZ, 0xffffffff, !P0 ;  /* 0xffffffffff027807 */ /* 0x000fc80004000000 */
[----:B------:R-:W-:-:S13]  /*0d20*/  ISETP.NE.AND P0, PT, R2, RZ, PT ;  /* 0x000000ff0200720c */ /* 0x000fda0003f05270 */
[----:B------:R-:W-:Y:S05]  /*0d30*/  @P0 BRA `(.L_x_9) ;  /* 0x0000000000240947 */ /* 0x000fea0003800000 */
.L_x_10:
[----:B------:R-:W-:Y:S05]  /*0d40*/  NANOSLEEP 0x64 ;  /* 0x000000640000795d */ /* 0x000fea0003800000 */
[----:B------:R-:W-:-:S05]  /*0d50*/  UMOV UR4, 0x10 ;  /* 0x0000001000047882 */ /* 0x000fca0000000000 */
[----:B------:R-:W-:Y:S04]  /*0d60*/  DEPBAR.LE SB1, 0x36 ;  /* 0x00009d800000791a */ /* 0x000fe80000000000 */
[----:B------:R-:W1:Y:S02]  /*0d70*/  UTCATOMSWS.FIND_AND_SET.ALIGN UP0, UR4, UR4 ;  /* 0x00000004000475e3 */ /* 0x000e640008000800 */
[----:B-1----:R-:W-:Y:S01]  /*0d80*/  PLOP3.LUT P0, PT, PT, PT, UP0, 0x80, 0x8 ;  /* 0x000000000008781c */ /* 0x002fe20003f0f008 */
[----:B------:R-:W-:-:S03]  /*0d90*/  IMAD.U32 R5, RZ, RZ, UR4 ;  /* 0x00000004ff057e24 */ /* 0x000fc6000f8e00ff */
[----:B------:R-:W-:-:S04]  /*0da0*/  SEL R2, RZ, 0xffffffff, !P0 ;  /* 0xffffffffff027807 */ /* 0x000fc80004000000 */
[----:B------:R-:W-:-:S13]  /*0db0*/  ISETP.NE.AND P0, PT, R2, RZ, PT ;  /* 0x000000ff0200720c */ /* 0x000fda0003f05270 */
[----:B------:R-:W-:Y:S05]  /*0dc0*/  @!P0 BRA `(.L_x_10) ;  /* 0xfffffffc00dc8947 */ /* 0x000fea000383ffff */
.L_x_9:
[----:B------:R-:W-:Y:S01]  /*0dd0*/  IMAD.MOV.U32 R3, RZ, RZ, 0x1 ;  /* 0x00000001ff037424 */ /* 0x000fe200078e00ff */
[----:B------:R-:W-:Y:S01]  /*0de0*/  UMOV UR4, 0x50 ;  /* 0x0000005000047882 */ /* 0x000fe20000000000 */
[----:B------:R-:W-:Y:S01]  /*0df0*/  VIADD R2, R5, 0x10 ;  /* 0x0000001005027836 */ /* 0x000fe20000000000 */
[----:B------:R-:W-:-:S04]  /*0e00*/  ULEA UR4, UR10, UR4, 0x18 ;  /* 0x000000040a047291 */ /* 0x000fc8000f8ec0ff */
[----:B------:R-:W-:Y:S02]  /*0e10*/  SHF.L.U32 R3, R3, R2, RZ ;  /* 0x0000000203037219 */ /* 0x000fe400000006ff */
[----:B------:R-:W-:-:S04]  /*0e20*/  MOV R2, 0xffff ;  /* 0x0000ffff00027802 */ /* 0x000fc80000000f00 */
[----:B------:R-:W-:Y:S01]  /*0e30*/  SHF.L.U32 R2, R2, R5, RZ ;  /* 0x0000000502027219 */ /* 0x000fe200000006ff */
[----:B------:R-:W-:-:S03]  /*0e40*/  IMAD.SHL.U32 R5, R5, 0x20, RZ ;  /* 0x0000002005057824 */ /* 0x000fc600078e00ff */
[----:B------:R-:W-:-:S05]  /*0e50*/  LOP3.LUT R2, R3, R2, RZ, 0xfc, !PT ;  /* 0x0000000203027212 */ /* 0x000fca00078efcff */
[----:B------:R1:W-:Y:S04]  /*0e60*/  ATOMS.OR RZ, [UR4], R2 ;  /* 0x00000002ffff798c */ /* 0x0003e8000b000004 */
[----:B------:R1:W-:Y:S01]  /*0e70*/  STS [UR9+0x148], R5 ;  /* 0x00014805ff007988 */ /* 0x0003e20008000809 */
[----:B------:R-:W-:Y:S05]  /*0e80*/  BRA `(.L_x_8) ;  /* 0x0000000000107947 */ /* 0x000fea0003800000 */
.L_x_7:
[----:B------:R-:W-:-:S05]  /*0e90*/  MOV R2, 0xffffffff ;  /* 0xffffffff00027802 */ /* 0x000fca0000000f00 */
[----:B------:R1:W-:Y:S02]  /*0ea0*/  STS [UR9+0x148], R2 ;  /* 0x00014802ff007988 */ /* 0x0003e40008000809 */
[----:B-1----:R-:W-:Y:S02]  /*0eb0*/  MOV R2, 0xed0 ;  /* 0x00000ed000027802 */ /* 0x002fe40000000f00 */
[----:B------:R-:W-:Y:S05]  /*0ec0*/  CALL.REL.NOINC `($__internal_1_$__cuda_sm10x_tcgen05_guardrail_trap_phase_invalid_during_alloc) ;  /* 0x000000bc00ac7944 */ /* 0x000fea0003c00000 */
.L_x_8:
[----:B------:R-:W-:Y:S05]  /*0ed0*/  WARPSYNC.ALL ;  /* 0x0000000000007948 */ /* 0x000fea0003800000 */
[----:B------:R-:W-:Y:S01]  /*0ee0*/  NOP ;  /* 0x0000000000007918 */ /* 0x000fe20000000000 */
[----:B------:R-:W2:Y:S01]  /*0ef0*/  S2UR UR18, SR_CgaCtaId ;  /* 0x00000000001279c3 */ /* 0x000ea20000008800 */
[----:B------:R-:W3:Y:S01]  /*0f00*/  LDCU UR4, c[0x0][0x640] ;  /* 0x0000c800ff0477ac */ /* 0x000ee20008000800 */
[----:B------:R-:W-:Y:S01]  /*0f10*/  UMOV UR20, 0x400 ;  /* 0x0000040000147882 */ /* 0x000fe20000000000 */
[----:B------:R-:W4:Y:S01]  /*0f20*/  LDCU UR7, c[0x0][0x654] ;  /* 0x0000ca80ff0777ac */ /* 0x000f220008000800 */
[----:B------:R-:W5:Y:S01]  /*0f30*/  LDCU UR8, c[0x0][0x634] ;  /* 0x0000c680ff0877ac */ /* 0x000f620008000800 */
[----:B---3--:R-:W-:-:S04]  /*0f40*/  UIMAD.WIDE.U32 UR4, UR70, UR4, URZ ;  /* 0x00000004460472a5 */ /* 0x008fc8000f8e00ff */
[----:B------:R-:W-:Y:S02]  /*0f50*/  UIADD3 UR4, UPT, UPT, -UR5, UR70, URZ ;  /* 0x0000004605047290 */ /* 0x000fe4000fffe1ff */
[----:B--2---:R-:W-:Y:S02]  /*0f60*/  ULEA UR20, UR18, UR20, 0x18 ;  /* 0x0000001412147291 */ /* 0x004fe4000f8ec0ff */
[----:B------:R-:W-:Y:S02]  /*0f70*/  USHF.R.U32.HI UR4, URZ, UR74, UR4 ;  /* 0x0000004aff047299 */ /* 0x000fe40008011604 */
[----:B------:R-:W-:Y:S02]  /*0f80*/  UIADD3 UR6, UPT, UPT, UR20, 0x4800, URZ ;  /* 0x0000480014067890 */ /* 0x000fe4000fffe0ff */
[----:B------:R-:W-:Y:S02]  /*0f90*/  UIADD3 UR4, UPT, UPT, UR5, UR4, URZ ;  /* 0x0000000405047290 */ /* 0x000fe4000fffe0ff */
[----:B------:R-:W-:-:S02]  /*0fa0*/  USHF.R.U32.HI UR6, URZ, 0x4, UR6 ;  /* 0x00000004ff067899 */ /* 0x000fc40008011606 */
[----:B------:R-:W-:Y:S02]  /*0fb0*/  USHF.R.U32.HI UR4, URZ, UR71, UR4 ;  /* 0x00000047ff047299 */ /* 0x000fe40008011604 */
[----:B------:R-:W-:Y:S02]  /*0fc0*/  ULOP3.LUT UR6, UR6, 0x3fc0, URZ, 0xc0, !UPT ;  /* 0x00003fc006067892 */ /* 0x000fe4000f8ec0ff */
[----:B----4-:R-:W-:Y:S02]  /*0fd0*/  UISETP.GE.AND UP0, UPT, UR4, UR7, UPT ;  /* 0x000000070400728c */ /* 0x010fe4000bf06270 */
[----:B------:R-:W-:Y:S02]  /*0fe0*/  ULOP3.LUT UR5, UR6, 0x10000, URZ, 0xfc, !UPT ;  /* 0x0001000006057892 */ /* 0x000fe4000f8efcff */
[----:B------:R-:W-:Y:S02]  /*0ff0*/  UIADD3 UR4, UPT, UPT, -UR4, URZ, URZ ;  /* 0x000000ff04047290 */ /* 0x000fe4000fffe1ff */
[----:B------:R-:W-:-:S02]  /*1000*/  USEL UR7, UR75, UR72, !UP0 ;  /* 0x000000484b077287 */ /* 0x000fc4000c000000 */
[----:B-1----:R-:W-:Y:S01]  /*1010*/  IMAD.U32 R2, RZ, RZ, UR5 ;  /* 0x00000005ff027e24 */ /* 0x002fe2000f8e00ff */
[----:B------:R-:W1:Y:S02]  /*1020*/  LDCU UR6, c[0x0][0x63c] ;  /* 0x0000c780ff0677ac */ /* 0x000e640008000800 */
[----:B-----5:R-:W2:Y:S03]  /*1030*/  @UP0 LDCU UR8, c[0x0][0x64c] ;  /* 0x0000c980ff0807ac */ /* 0x020ea60008000800 */
[----:B------:R-:W3:Y:S01]  /*1040*/  SHFL.IDX PT, R2, R2, RZ, 0x1f ;  /* 0x00001fff02027589 */ /* 0x000ee200000e0000 */
[----:B------:R-:W-:Y:S02]  /*1050*/  ULOP3.LUT UR7, UR7, 0xff, URZ, 0xc0, !UPT ;  /* 0x000000ff07077892 */ /* 0x000fe4000f8ec0ff */
[----:B-1----:R-:W-:-:S04]  /*1060*/  UIMAD UR6, UR4, UR6, UR70 ;  /* 0x00000006040672a4 */ /* 0x002fc8000f8e0246 */
[----:B--2---:R-:W-:Y:S01]  /*1070*/  UIMAD.WIDE.U32 UR4, UR6, UR8, URZ ;  /* 0x00000008060472a5 */ /* 0x004fe2000f8e00ff */
[----:B------:R-:W1:Y:S03]  /*1080*/  LDCU UR8, c[0x0][0x60c] ;  /* 0x0000c180ff0877ac */ /* 0x000e660008000800 */
[----:B------:R-:W-:Y:S01]  /*1090*/  UIADD3 UR4, UPT, UPT, UR6, -UR5, URZ ;  /* 0x8000000506047290 */ /* 0x000fe2000fffe0ff */
[----:B---3--:R-:W-:Y:S01]  /*10a0*/  R2UR UR42, R2 ;  /* 0x00000000022a72ca */ /* 0x008fe200000e0000 */
[----:B------:R-:W-:Y:S02]  /*10b0*/  USEL UR6, UR76, UR73, !UP0 ;  /* 0x000000494c067287 */ /* 0x000fe4000c000000 */
[----:B------:R-:W-:Y:S02]  /*10c0*/  USHF.R.U32.HI UR4, URZ, UR7, UR4 ;  /* 0x00000007ff047299 */ /* 0x000fe40008011604 */
[----:B------:R-:W-:-:S02]  /*10d0*/  ULOP3.LUT UR6, UR6, 0xff, URZ, 0xc0, !UPT ;  /* 0x000000ff06067892 */ /* 0x000fc4000f8ec0ff */
[----:B------:R-:W-:-:S04]  /*10e0*/  UIADD3 UR4, UPT, UPT, UR5, UR4, URZ ;  /* 0x0000000405047290 */ /* 0x000fc8000fffe0ff */
[----:B------:R-:W-:Y:S02]  /*10f0*/  USHF.R.U32.HI UR4, URZ, UR6, UR4 ;  /* 0x00000006ff047299 */ /* 0x000fe40008011604 */
[----:B-1----:R-:W-:Y:S01]  /*1100*/  UISETP.GE.AND UP0, UPT, UR70, UR8, UPT ;  /* 0x000000084600728c */ /* 0x002fe2000bf06270 */
[----:B------:R-:W-:Y:S06]  /*1110*/  BAR.SYNC.DEFER_BLOCKING 0x2, 0x120 ;  /* 0x0084800000007b1d */ /* 0x000fec0000010000 */
[----:B------:R-:W1:Y:S02]  /*1120*/  LDS R3, [UR20+0x148] ;  /* 0x00014814ff037984 */ /* 0x000e640008000800 */
[----:B-1----:R-:W-:Y:S01]  /*1130*/  R2UR UR69, R3 ;  /* 0x00000000034572ca */ /* 0x002fe200000e0000 */
[----:B------:R-:W-:-:S14]  /*1140*/  BRA.U UP0, `(.L_x_11) ;  /* 0x0000001500087547 */ /* 0x000fdc000b800000 */
[----:B------:R-:W1:Y:S02]  /*1150*/  SYNCS.PHASECHK.TRANS64.TRYWAIT P0, [UR20], RZ ;  /* 0x000000ffff0075a7 */ /* 0x000e640008001114 */
[----:B-1----:R-:W-:Y:S05]  /*1160*/  @!P0 BRA `(.L_x_12) ;  /* 0x000000ac00e88947 */ /* 0x002fea0003800000 */
.L_x_61:
[----:B------:R-:W2:Y:S01]  /*1170*/  SYNCS.PHASECHK.TRANS64.TRYWAIT P0, [UR20+0x10], RZ ;  /* 0x000010ffff0075a7 */ /* 0x000ea20008001114 */
[----:B------:R-:W3:Y:S01]  /*1180*/  LDCU UR5, c[0x0][0x614] ;  /* 0x0000c280ff0577ac */ /* 0x000ee20008000800 */
[----:B-1----:R-:W-:Y:S01]  /*1190*/  IMAD.MOV.U32 R2, RZ, RZ, RZ ;  /* 0x000000ffff027224 */ /* 0x002fe200078e00ff */
[----:B------:R-:W1:Y:S04]  /*11a0*/  LDCU UR10, c[0x0][0x38c] ;  /* 0x00007180ff0a77ac */ /* 0x000e680008000800 */
[C---:B------:R-:W-:Y:S01]  /*11b0*/  R2UR UR22, R2.reuse ;  /* 0x00000000021672ca */ /* 0x040fe200000e0000 */
[----:B------:R-:W4:Y:S01]  /*11c0*/  LDCU UR7, c[0x0][0x380] ;  /* 0x00007000ff0777ac */ /* 0x000f220008000800 */
[C---:B------:R-:W-:Y:S02]  /*11d0*/  R2UR UR21, R2.reuse ;  /* 0x00000000021572ca */ /* 0x040fe400000e0000 */
[C---:B------:R-:W-:Y:S01]  /*11e0*/  R2UR UR19, R2.reuse ;  /* 0x00000000021372ca */ /* 0x040fe200000e0000 */
[----:B------:R-:W-:Y:S01]  /*11f0*/  UIADD3 UR6, UPT, UPT, UR20, 0x8800, URZ ;  /* 0x0000880014067890 */ /* 0x000fe2000fffe0ff */
[----:B------:R-:W-:Y:S01]  /*1200*/  R2UR UR18, R2 ;  /* 0x00000000021272ca */ /* 0x000fe200000e0000 */
[----:B------:R-:W-:Y:S01]  /*1210*/  UMOV UR24, 0x0 ;  /* 0x0000000000187882 */ /* 0x000fe20000000000 */
[----:B------:R-:W-:Y:S01]  /*1220*/  UMOV UR25, 0x1 ;  /* 0x0000000100197882 */ /* 0x000fe20000000000 */
[----:B------:R-:W-:-:S02]  /*1230*/  USHF.R.U32.HI UR8, URZ, 0x4, UR6 ;  /* 0x00000004ff087899 */ /* 0x000fc40008011606 */
[----:B---3--:R-:W-:Y:S02]  /*1240*/  UIADD3 UR4, UPT, UPT, -UR4, UR5, URZ ;  /* 0x0000000504047290 */ /* 0x008fe4000fffe1ff */
[----:B------:R-:W-:Y:S02]  /*1250*/  UIADD3 UR40, UPT, UPT, UR42, 0x2, URZ ;  /* 0x000000022a287890 */ /* 0x000fe4000fffe0ff */
[----:B-1----:R-:W-:Y:S02]  /*1260*/  UIADD3 UR11, UPT, UPT, UR10, -0x1, URZ ;  /* 0xffffffff0a0b7890 */ /* 0x002fe4000fffe0ff */
[----:B------:R-:W-:Y:S02]  /*1270*/  UISETP.GT.AND UP0, UPT, UR10, URZ, UPT ;  /* 0x000000ff0a00728c */ /* 0x000fe4000bf04270 */
[----:B----4-:R-:W-:Y:S02]  /*1280*/  UIADD3 UR5, UPT, UPT, UR10, -UR7, URZ ;  /* 0x800000070a057290 */ /* 0x010fe4000fffe0ff */
[----:B------:R-:W-:-:S02]  /*1290*/  UIADD3 UR7, UPT, UPT, -UR10, URZ, URZ ;  /* 0x000000ff0a077290 */ /* 0x000fc4000fffe1ff */
[----:B------:R-:W-:Y:S02]  /*12a0*/  ULEA UR5, UR4, UR5, 0x7 ;  /* 0x0000000504057291 */ /* 0x000fe4000f8e38ff */
[----:B------:R-:W-:Y:S02]  /*12b0*/  USHF.R.S32.HI UR7, URZ, 0x1f, UR7 ;  /* 0x0000001fff077899 */ /* 0x000fe40008011407 */
[----:B------:R-:W-:Y:S02]  /*12c0*/  USHF.R.S32.HI UR6, URZ, 0x1f, UR11 ;  /* 0x0000001fff067899 */ /* 0x000fe4000801140b */
[----:B------:R-:W-:Y:S02]  /*12d0*/  ULOP3.LUT UR4, UR8, 0x3fc0, URZ, 0xc0, !UPT ;  /* 0x00003fc008047892 */ /* 0x000fe4000f8ec0ff */
[----:B------:R-:W-:Y:S02]  /*12e0*/  UIADD3 UR8, UPT, UPT, -UR5, URZ, URZ ;  /* 0x000000ff05087290 */ /* 0x000fe4000fffe1ff */
[----:B------:R-:W-:-:S02]  /*12f0*/  UIADD3 UR9, UPT, UPT, UR5, -0x1, URZ ;  /* 0xffffffff05097890 */ /* 0x000fc4000fffe0ff */
[----:B------:R-:W-:Y:S02]  /*1300*/  ULEA.HI UR7, UR7, -UR10, URZ, 0x7 ;  /* 0x8000000a07077291 */ /* 0x000fe4000f8f38ff */
[----:B------:R-:W-:Y:S02]  /*1310*/  ULEA.HI UR6, UR6, UR11, URZ, 0x7 ;  /* 0x0000000b06067291 */ /* 0x000fe4000f8f38ff */
[----:B------:R-:W-:Y:S02]  /*1320*/  USHF.R.S32.HI UR11, URZ, 0x1f, UR8 ;  /* 0x0000001fff0b7899 */ /* 0x000fe40008011408 */
[----:B------:R-:W-:Y:S02]  /*1330*/  USHF.R.S32.HI UR13, URZ, 0x1f, UR9 ;  /* 0x0000001fff0d7899 */ /* 0x000fe40008011409 */
[----:B------:R-:W-:Y:S02]  /*1340*/  USHF.R.S32.HI UR7, URZ, 0x7, UR7 ;  /* 0x00000007ff077899 */ /* 0x000fe40008011407 */
[----:B------:R-:W-:-:S02]  /*1350*/  @UP0 UIMAD.WIDE UR14, UR6, 0x2000000, UR24 ;  /* 0x02000000060e08a5 */ /* 0x000fc4000f8e0218 */
[----:B------:R-:W-:Y:S02]  /*1360*/  ULEA.HI UR6, UR11, -UR5, URZ, 0x7 ;  /* 0x800000050b067291 */ /* 0x000fe4000f8f38ff */
[----:B------:R-:W-:Y:S02]  /*1370*/  ULEA.HI UR9, UR13, UR9, URZ, 0x7 ;  /* 0x000000090d097291 */ /* 0x000fe4000f8f38ff */
[----:B------:R-:W-:Y:S02]  /*1380*/  UIADD3 UR23, UPT, UPT, -UR7, URZ, URZ ;  /* 0x000000ff07177290 */ /* 0x000fe4000fffe1ff */
[----:B------:R-:W-:Y:S02]  /*1390*/  ULOP3.LUT UR4, UR4, 0x10000, URZ, 0xfc, !UPT ;  /* 0x0001000004047892 */ /* 0x000fe4000f8efcff */
[----:B------:R-:W-:Y:S02]  /*13a0*/  USHF.R.S32.HI UR7, URZ, 0x7, UR6 ;  /* 0x00000007ff077899 */ /* 0x000fe40008011406 */
[----:B------:R-:W-:-:S02]  /*13b0*/  ULEA.HI.SX32 UR6, UR9, 0x1, 0x19 ;  /* 0x0000000109067891 */ /* 0x000fc4000f8fcaff */
[----:B------:R-:W-:Y:S02]  /*13c0*/  UISETP.GT.AND UP1, UPT, UR5, URZ, UPT ;  /* 0x000000ff0500728c */ /* 0x000fe4000bf24270 */
[----:B------:R-:W-:Y:S02]  /*13d0*/  UIADD3 UR38, UPT, UPT, UR42, 0x4, URZ ;  /* 0x000000042a267890 */ /* 0x000fe4000fffe0ff */
[----:B------:R-:W-:Y:S01]  /*13e0*/  UIADD3 UR36, UPT, UPT, UR42, 0x6, URZ ;  /* 0x000000062a247890 */ /* 0x000fe2000fffe0ff */
[----:B------:R-:W-:Y:S01]  /*13f0*/  UMOV UR32, 0x0 ;  /* 0x0000000000207882 */ /* 0x000fe20000000000 */
[----:B------:R-:W-:Y:S01]  /*1400*/  UMOV UR33, 0x8200010 ;  /* 0x0820001000217882 */ /* 0x000fe20000000000 */
[----:B------:R-:W-:Y:S01]  /*1410*/  UMOV UR30, 0x0 ;  /* 0x00000000001e7882 */ /* 0x000fe20000000000 */
[----:B------:R-:W-:Y:S01]  /*1420*/  UMOV UR31, 0x8200010 ;  /* 0x08200010001f7882 */ /* 0x000fe20000000000 */
[----:B------:R-:W-:Y:S01]  /*1430*/  UMOV UR28, 0x0 ;  /* 0x00000000001c7882 */ /* 0x000fe20000000000 */
[----:B------:R-:W-:Y:S01]  /*1440*/  UMOV UR29, 0x8200010 ;  /* 0x08200010001d7882 */ /* 0x000fe20000000000 */
[----:B------:R-:W-:Y:S01]  /*1450*/  UMOV UR26, 0x0 ;  /* 0x00000000001a7882 */ /* 0x000fe20000000000 */
[----:B------:R-:W-:Y:S01]  /*1460*/  UMOV UR27, 0x8200010 ;  /* 0x08200010001b7882 */ /* 0x000fe20000000000 */
[----:B------:R-:W-:-:S02]  /*1470*/  UIADD3 UR17, UPT, UPT, UR20, 0xd0, URZ ;  /* 0x000000d014117890 */ /* 0x000fc4000fffe0ff */
[----:B------:R-:W-:Y:S02]  /*1480*/  UIADD3 UR16, UPT, UPT, UR20, 0x70, URZ ;  /* 0x0000007014107890 */ /* 0x000fe4000fffe0ff */
[----:B------:R-:W-:Y:S02]  /*1490*/  UIADD3 UR12, UPT, UPT, UR4, 0x2, URZ ;  /* 0x00000002040c7890 */ /* 0x000fe4000fffe0ff */
[----:B------:R-:W-:Y:S02]  /*14a0*/  UIADD3 UR10, UPT, UPT, UR4, 0x4, URZ ;  /* 0x00000004040a7890 */ /* 0x000fe4000fffe0ff */
[----:B------:R-:W-:Y:S01]  /*14b0*/  UIADD3 UR8, UPT, UPT, UR4, 0x6, URZ ;  /* 0x0000000604087890 */ /* 0x000fe2000fffe0ff */
[----:B------:R-:W-:Y:S01]  /*14c0*/  UMOV UR43, 0x40004040 ;  /* 0x40004040002b7882 */ /* 0x000fe20000000000 */
[----:B------:R-:W-:Y:S01]  /*14d0*/  UMOV UR41, 0x40004040 ;  /* 0x4000404000297882 */ /* 0x000fe20000000000 */
[----:B------:R-:W-:Y:S01]  /*14e0*/  UIADD3 UR7, UPT, UPT, -UR7, URZ, URZ ;  /* 0x000000ff07077290 */ /* 0x000fe2000fffe1ff */
[----:B------:R-:W-:Y:S01]  /*14f0*/  UMOV UR39, 0x40004040 ;  /* 0x4000404000277882 */ /* 0x000fe20000000000 */
[----:B------:R-:W-:Y:S01]  /*1500*/  UMOV UR37, 0x40004040 ;  /* 0x4000404000257882 */ /* 0x000fe20000000000 */
[----:B------:R-:W-:Y:S01]  /*1510*/  UMOV UR5, 0x40004040 ;  /* 0x4000404000057882 */ /* 0x000fe20000000000 */
[----:B------:R-:W-:Y:S01]  /*1520*/  UMOV UR13, 0x40004040 ;  /* 0x40004040000d7882 */ /* 0x000fe20000000000 */
[----:B------:R-:W-:Y:S01]  /*1530*/  UMOV UR11, 0x40004040 ;  /* 0x40004040000b7882 */ /* 0x000fe20000000000 */
[----:B------:R-:W-:Y:S01]  /*1540*/  UMOV UR9, 0x40004040 ;  /* 0x4000404000097882 */ /* 0x000fe20000000000 */
[----:B--2---:R-:W-:Y:S05]  /*1550*/  @!P0 BRA `(.L_x_13) ;  /* 0x000000ac00048947 */ /* 0x004fea0003800000 */
.L_x_63:
[----:B------:R2:W-:Y:S01]  /*1560*/  UTCHMMA gdesc[UR42], gdesc[UR4], tmem[UR22], tmem[UR32], idesc[UR33], !UPT ;  /* 0x00ff20042a0075ea */ /* 0x0005e2000f800016 */
[----:B------:R3:W-:Y:S01]  /*1570*/  UTCHMMA gdesc[UR40], gdesc[UR12], tmem[UR21], tmem[UR30], idesc[UR31], UPT ;  /* 0x00ff1e0c280075ea */ /* 0x0007e2000b800015 */
[----:B------:R3:W-:Y:S01]  /*1580*/  UTCHMMA gdesc[UR38], gdesc[UR10], tmem[UR19], tmem[UR28], idesc[UR29], UPT ;  /* 0x00ff1c0a260075ea */ /* 0x0007e2000b800013 */
[----:B------:R3:W-:Y:S01]  /*1590*/  UTCHMMA gdesc[UR36], gdesc[UR8], tmem[UR18], tmem[UR26], idesc[UR27], UPT ;  /* 0x00ff1a08240075ea */ /* 0x0007e2000b800012 */
[----:B------:R3:W-:Y:S01]  /*15a0*/  UTCBAR [UR17], URZ ;  /* 0x000000ff110073e9 */ /* 0x0007e200080000ff */
[----:B------:R-:W-:Y:S01]  /*15b0*/  @!UP1 UMOV UR6, UR7 ;  /* 0x0000000700069c82 */ /* 0x000fe20008000000 */
[----:B------:R-:W-:Y:S01]  /*15c0*/  @UP0 UMOV UR23, UR15 ;  /* 0x0000000f00170c82 */ /* 0x000fe20008000000 */
[----:B------:R3:W-:Y:S01]  /*15d0*/  UTCBAR [UR16], URZ ;  /* 0x000000ff100073e9 */ /* 0x0007e200080000ff */
[----:B------:R-:W-:Y:S01]  /*15e0*/  UISETP.LT.AND UP0, UPT, UR6, UR23, UPT ;  /* 0x000000170600728c */ /* 0x000fe2000bf01270 */
[----:B------:R-:W-:Y:S01]  /*15f0*/  HFMA2 R8, -RZ, RZ, 0, 0 ;  /* 0x00000000ff087431 */ /* 0x000fe200000001ff */
[----:B------:R-:W-:-:S02]  /*1600*/  UMOV UR24, URZ ;  /* 0x000000ff00187c82 */ /* 0x000fc40008000000 */
[----:B------:R-:W-:-:S03]  /*1610*/  USEL UR23, UR6, UR23, UP0 ;  /* 0x0000001706177287 */ /* 0x000fc60008000000 */
[----:B------:R-:W-:Y:S01]  /*1620*/  UMOV UR6, 0x1 ;  /* 0x0000000100067882 */ /* 0x000fe20000000000 */
[----:B------:R-:W-:Y:S01]  /*1630*/  UISETP.GE.AND UP0, UPT, UR23, 0x2, UPT ;  /* 0x000000021700788c */ /* 0x000fe2000bf06270 */
[----:B--2---:R-:W-:-:S08]  /*1640*/  UMOV UR5, URZ ;  /* 0x000000ff00057c82 */ /* 0x004fd00008000000 */
[----:B------:R-:W-:Y:S05]  /*1650*/  BRA.U !UP0, `(.L_x_14) ;  /* 0x0000000908407547 */ /* 0x000fea000b800000 */
[----:B------:R-:W-:Y:S01]  /*1660*/  IMAD.MOV.U32 R8, RZ, RZ, RZ ;  /* 0x000000ffff087224 */ /* 0x000fe200078e00ff */
[----:B------:R-:W-:Y:S02]  /*1670*/  CS2R R4, SRZ ;  /* 0x0000000000047805 */ /* 0x000fe4000001ff00 */
[----:B-1----:R-:W-:Y:S01]  /*1680*/  CS2R R2, SRZ ;  /* 0x0000000000027805 */ /* 0x002fe2000001ff00 */
[----:B------:R-:W-:Y:S01]  /*1690*/  UIADD3 UR23, UPT, UPT, -UR23, URZ, URZ ;  /* 0x000000ff17177290 */ /* 0x000fe2000fffe1ff */
[----:B------:R-:W-:Y:S01]  /*16a0*/  UMOV UR6, 0x1 ;  /* 0x0000000100067882 */ /* 0x000fe20000000000 */
[----:B------:R-:W-:Y:S01]  /*16b0*/  UMOV UR5, URZ ;  /* 0x000000ff00057c82 */ /* 0x000fe20008000000 */
[----:B------:R-:W-:Y:S01]  /*16c0*/  UMOV UR24, URZ ;  /* 0x000000ff00187c82 */ /* 0x000fe20008000000 */
        /* <DEDUP_REMOVED lines=22> */
[----:B------:R-:W-:Y:S01]  /*1830*/  UIADD3 UR35, UPT, UPT, UR20, 0xd0, URZ ;  /* 0x000000d014237890 */ /* 0x000fe2000fffe0ff */
[----:B------:R-:W-:Y:S01]  /*1840*/  UMOV UR44, 0x0 ;  /* 0x00000000002c7882 */ /* 0x000fe20000000000 */
[----:B------:R-:W-:-:S10]  /*1850*/  UMOV UR45, 0x8200010 ;  /* 0x08200010002d7882 */ /* 0x000fd40000000000 */
.L_x_19:
[----:B---34-:R-:W-:Y:S01]  /*1860*/  ULEA UR11, UR6, UR20, 0x3 ;  /* 0x00000014060b7291 */ /* 0x018fe2000f8e18ff */
[----:B-1----:R-:W-:Y:S01]  /*1870*/  SHF.L.U32 R11, R8, 0x1f, RZ ;  /* 0x0000001f080b7819 */ /* 0x002fe200000006ff */
[----:B------:R-:W-:Y:S07]  /*1880*/  USHF.L.U32 UR10, UR24, 0x1f, URZ ;  /* 0x0000001f180a7899 */ /* 0x000fee00080006ff */
[----:B------:R-:W1:Y:S02]  /*1890*/  SYNCS.PHASECHK.TRANS64.TRYWAIT P0, [UR11+0x10], R11 ;  /* 0x0000100bff0075a7 */ /* 0x000e64000800110b */
[----:B-1----:R-:W-:Y:S05]  /*18a0*/  @!P0 BRA `(.L_x_15) ;  /* 0x000000a800488947 */ /* 0x002fea0003800000 */
.L_x_65:
[----:B------:R-:W-:Y:S01]  /*18b0*/  IMAD.U32 R9, RZ, RZ, UR10 ;  /* 0x0000000aff097e24 */ /* 0x000fe2000f8e00ff */
[----:B------:R-:W-:Y:S01]  /*18c0*/  ULEA UR4, UR6, UR20, 0xe ;  /* 0x0000001406047291 */ /* 0x000fe2000f8e70ff */
[----:B------:R-:W-:Y:S01]  /*18d0*/  IMAD.MOV.U32 R7, RZ, RZ, 0x40 ;  /* 0x00000040ff077424 */ /* 0x000fe200078e00ff */
[----:B------:R-:W-:Y:S01]  /*18e0*/  UISETP.NE.U32.AND UP0, UPT, UR5, URZ, UPT ;  /* 0x000000ff0500728c */ /* 0x000fe2000bf05070 */
[----:B------:R-:W2:Y:S01]  /*18f0*/  SYNCS.PHASECHK.TRANS64.TRYWAIT P0, [UR20+0xd8], R9 ;  /* 0x0000d809ff0075a7 */ /* 0x000ea20008001114 */
[----:B-1----:R-:W-:Y:S01]  /*1900*/  IMAD.MOV.U32 R6, RZ, RZ, 0x100 ;  /* 0x00000100ff067424 */ /* 0x002fe200078e00ff */
[----:B------:R-:W-:Y:S01]  /*1910*/  UIADD3 UR4, UPT, UPT, UR4, 0x8800, URZ ;  /* 0x0000880004047890 */ /* 0x000fe2000fffe0ff */
[----:B------:R-:W-:Y:S01]  /*1920*/  R2UR UR33, R7 ;  /* 0x00000000072172ca */ /* 0x000fe200000e0000 */
[----:B------:R-:W-:Y:S02]  /*1930*/  IMAD.MOV.U32 R7, RZ, RZ, 0x48 ;  /* 0x00000048ff077424 */ /* 0x000fe400078e00ff */
[C---:B------:R-:W-:Y:S01]  /*1940*/  R2UR UR34, R6.reuse ;  /* 0x00000000062272ca */ /* 0x040fe200000e0000 */
[----:B------:R-:W-:Y:S01]  /*1950*/  USHF.R.U32.HI UR4, URZ, 0x4, UR4 ;  /* 0x00000004ff047899 */ /* 0x000fe20008011604 */
[C---:B------:R-:W-:Y:S02]  /*1960*/  R2UR UR32, R6.reuse ;  /* 0x00000000062072ca */ /* 0x040fe400000e0000 */
[----:B------:R-:W-:Y:S01]  /*1970*/  R2UR UR31, R7 ;  /* 0x00000000071f72ca */ /* 0x000fe200000e0000 */
[----:B------:R-:W-:Y:S01]  /*1980*/  IMAD.MOV.U32 R7, RZ, RZ, 0x50 ;  /* 0x00000050ff077424 */ /* 0x000fe200078e00ff */
[C---:B------:R-:W-:Y:S01]  /*1990*/  R2UR UR30, R6.reuse ;  /* 0x00000000061e72ca */ /* 0x040fe200000e0000 */
[----:B------:R-:W-:Y:S01]  /*19a0*/  ULOP3.LUT UR7, UR4, 0x3fc0, URZ, 0xc0, !UPT ;  /* 0x00003fc004077892 */ /* 0x000fe2000f8ec0ff */
[C---:B------:R-:W-:Y:S02]  /*19b0*/  R2UR UR28, R6.reuse ;  /* 0x00000000061c72ca */ /* 0x040fe400000e0000 */
[----:B------:R-:W-:Y:S01]  /*19c0*/  R2UR UR29, R7 ;  /* 0x00000000071d72ca */ /* 0x000fe200000e0000 */
[----:B------:R-:W-:Y:S01]  /*19d0*/  IMAD.MOV.U32 R7, RZ, RZ, 0x58 ;  /* 0x00000058ff077424 */ /* 0x000fe200078e00ff */
[C---:B------:R-:W-:Y:S01]  /*19e0*/  R2UR UR25, R6.reuse ;  /* 0x00000000061972ca */ /* 0x040fe200000e0000 */
[----:B------:R-:W-:Y:S01]  /*19f0*/  UIADD3 UR16, UPT, UPT, UR7, 0x80, URZ ;  /* 0x0000008007107890 */ /* 0x000fe2000fffe0ff */
[----:B------:R-:W-:Y:S01]  /*1a00*/  R2UR UR22, R6 ;  /* 0x00000000061672ca */ /* 0x000fe200000e0000 */
[----:B------:R-:W-:Y:S01]  /*1a10*/  UIADD3 UR14, UPT, UPT, UR7, 0x100, URZ ;  /* 0x00000100070e7890 */ /* 0x000fe2000fffe0ff */
[----:B------:R-:W-:Y:S01]  /*1a20*/  R2UR UR27, R7 ;  /* 0x00000000071b72ca */ /* 0x000fe200000e0000 */
[----:B------:R-:W-:Y:S01]  /*1a30*/  IMAD.MOV.U32 R7, RZ, RZ, 0x60 ;  /* 0x00000060ff077424 */ /* 0x000fe200078e00ff */
[----:B------:R-:W-:Y:S04]  /*1a40*/  UIADD3 UR12, UPT, UPT, UR7, 0x180, URZ ;  /* 0x00000180070c7890 */ /* 0x000fe8000fffe0ff */
[----:B------:R-:W-:Y:S01]  /*1a50*/  R2UR UR26, R7 ;  /* 0x00000000071a72ca */ /* 0x000fe200000e0000 */
[----:B------:R-:W-:Y:S05]  /*1a60*/  IMAD.MOV.U32 R7, RZ, RZ, 0x68 ;  /* 0x00000068ff077424 */ /* 0x000fea00078e00ff */
[----:B------:R-:W-:Y:S01]  /*1a70*/  R2UR UR21, R7 ;  /* 0x00000000071572ca */ /* 0x000fe200000e0000 */
[----:B------:R-:W-:Y:S03]  /*1a80*/  @!UPT UIADD3 URZ, UPT, UPT, URZ, URZ, URZ ;  /* 0x000000fffffff290 */ /* 0x000fe6000fffe0ff */
[----:B--2---:R-:W-:Y:S11]  /*1a90*/  @!P0 BRA `(.L_x_16) ;  /* 0x000000a400e88947 */ /* 0x004ff60003800000 */
.L_x_67:
[----:B------:R-:W-:Y:S01]  /*1aa0*/  UIADD3 UR8, UPT, UPT, UR7, 0x200, URZ ;  /* 0x0000020007087890 */ /* 0x000fe2000fffe0ff */
[----:B------:R-:W-:Y:S01]  /*1ab0*/  IMAD.U32 R9, RZ, RZ, UR10 ;  /* 0x0000000aff097e24 */ /* 0x000fe2000f8e00ff */
[----:B------:R-:W-:Y:S01]  /*1ac0*/  UIADD3 UR4, UPT, UPT, UR7, 0x280, URZ ;  /* 0x0000028007047890 */ /* 0x000fe2000fffe0ff */
[----:B------:R-:W-:Y:S01]  /*1ad0*/  IMAD.MOV.U32 R7, RZ, RZ, 0x70 ;  /* 0x00000070ff077424 */ /* 0x000fe200078e00ff */
[----:B------:R-:W-:Y:S01]  /*1ae0*/  UIADD3 UR6, UPT, UPT, UR6, 0x1, URZ ;  /* 0x0000000106067890 */ /* 0x000fe2000fffe0ff */
[----:B-1----:R-:W-:Y:S01]  /*1af0*/  IMAD.MOV.U32 R6, RZ, RZ, 0x100 ;  /* 0x00000100ff067424 */ /* 0x002fe200078e00ff */
[----:B------:R-:W-:Y:S01]  /*1b00*/  UIADD3 UR11, UPT, UPT, UR11, 0x70, URZ ;  /* 0x000000700b0b7890 */ /* 0x000fe2000fffe0ff */
[----:B------:R-:W-:Y:S01]  /*1b10*/  UMOV UR18, UR7 ;  /* 0x0000000700127c82 */ /* 0x000fe20008000000 */
[----:B------:R-:W-:Y:S01]  /*1b20*/  UMOV UR19, 0x40004040 ;  /* 0x4000404000137882 */ /* 0x000fe20000000000 */
[----:B------:R-:W-:Y:S01]  /*1b30*/  UMOV UR17, 0x40004040 ;  /* 0x4000404000117882 */ /* 0x000fe20000000000 */
[----:B------:R1:W-:Y:S01]  /*1b40*/  UTCHMMA tmem[UR33], gdesc[UR18], tmem[UR34], tmem[UR66], idesc[UR67], UP0 ;  /* 0x00ff4212210079ea */ /* 0x0003e20008000022 */
[----:B------:R-:W-:Y:S01]  /*1b50*/  UISETP.NE.AND UP0, UPT, UR6, 0xc, UPT ;  /* 0x0000000c0600788c */ /* 0x000fe2000bf05270 */
[----:B------:R-:W-:Y:S01]  /*1b60*/  UTCHMMA tmem[UR31], gdesc[UR16], tmem[UR32], tmem[UR64], idesc[UR65], UPT ;  /* 0x00ff40101f0079ea */ /* 0x000fe2000b800020 */
[----:B------:R-:W-:Y:S01]  /*1b70*/  UMOV UR15, 0x40004040 ;  /* 0x40004040000f7882 */ /* 0x000fe20000000000 */
[----:B------:R-:W-:Y:S01]  /*1b80*/  UMOV UR13, 0x40004040 ;  /* 0x40004040000d7882 */ /* 0x000fe20000000000 */
[----:B------:R2:W-:Y:S01]  /*1b90*/  UTCHMMA tmem[UR29], gdesc[UR14], tmem[UR30], tmem[UR62], idesc[UR63], UPT ;  /* 0x00ff3e0e1d0079ea */ /* 0x0005e2000b80001e */
[----:B------:R-:W-:Y:S01]  /*1ba0*/  UMOV UR9, 0x40004040 ;  /* 0x4000404000097882 */ /* 0x000fe20000000000 */
[----:B------:R-:W-:Y:S01]  /*1bb0*/  UTCHMMA tmem[UR27], gdesc[UR12], tmem[UR28], tmem[UR60], idesc[UR61], UPT ;  /* 0x00ff3c0c1b0079ea */ /* 0x000fe2000b80001c */
[----:B------:R-:W-:Y:S01]  /*1bc0*/  UMOV UR5, 0x40004040 ;  /* 0x4000404000057882 */ /* 0x000fe20000000000 */
[----:B------:R3:W-:Y:S01]  /*1bd0*/  UTCHMMA tmem[UR26], gdesc[UR8], tmem[UR25], tmem[UR58], idesc[UR59], UPT ;  /* 0x00ff3a081a0079ea */ /* 0x0007e2000b800019 */
[----:B------:R4:W-:Y:S01]  /*1be0*/  UTCHMMA tmem[UR21], gdesc[UR4], tmem[UR22], tmem[UR56], idesc[UR57], UPT ;  /* 0x00ff3804150079ea */ /* 0x0009e2000b800016 */
[----:B------:R-:W5:Y:S01]  /*1bf0*/  SYNCS.PHASECHK.TRANS64.TRYWAIT P0, [UR20+0xe0], R9 ;  /* 0x0000e009ff0075a7 */ /* 0x000f620008001114 */
[----:B-1----:R-:W-:Y:S01]  /*1c00*/  R2UR UR18, R7 ;  /* 0x00000000071272ca */ /* 0x002fe200000e0000 */
[----:B------:R-:W-:Y:S01]  /*1c10*/  IMAD.MOV.U32 R7, RZ, RZ, 0x78 ;  /* 0x00000078ff077424 */ /* 0x000fe200078e00ff */
[C---:B------:R-:W-:Y:S01]  /*1c20*/  R2UR UR19, R6.reuse ;  /* 0x00000000061372ca */ /* 0x040fe200000e0000 */
[----:B--2---:R-:W-:Y:S02]  /*1c30*/  USEL UR15, UR6, URZ, UP0 ;  /* 0x000000ff060f7287 */ /* 0x004fe40008000000 */
[----:B------:R-:W-:Y:S02]  /*1c40*/  UIADD3 UR6, UPT, UPT, UR7, 0x300, URZ ;  /* 0x0000030007067890 */ /* 0x000fe4000fffe0ff */
[----:B------:R-:W-:Y:S01]  /*1c50*/  ULEA UR14, UR15, UR20, 0x3 ;  /* 0x000000140f0e7291 */ /* 0x000fe2000f8e18ff */
[----:B---3--:R-:W-:Y:S01]  /*1c60*/  R2UR UR8, R7 ;  /* 0x00000000070872ca */ /* 0x008fe200000e0000 */
[----:B----4-:R-:W-:Y:S01]  /*1c70*/  USEL UR4, URZ, 0x1, UP0 ;  /* 0x00000001ff047887 */ /* 0x010fe20008000000 */
[----:B------:R-:W-:Y:S01]  /*1c80*/  R2UR UR9, R6 ;  /* 0x00000000060972ca */ /* 0x000fe200000e0000 */
[----:B------:R-:W-:Y:S04]  /*1c90*/  UIADD3 UR5, UPT, UPT, UR7, 0x380, URZ ;  /* 0x0000038007057890 */ /* 0x000fe8000fffe0ff */
[----:B------:R-:W-:Y:S01]  /*1ca0*/  LOP3.LUT R8, R8, UR4, RZ, 0x3c, !PT ;  /* 0x0000000408087c12 */ /* 0x000fe2000f8e3cff */
[----:B-----5:R-:W-:Y:S09]  /*1cb0*/  @!P0 BRA `(.L_x_17) ;  /* 0x000000a400808947 */ /* 0x020ff20003800000 */
.L_x_69:
[----:B-1----:R-:W-:Y:S01]  /*1cc0*/  SHF.L.U32 R11, R8, 0x1f, RZ ;  /* 0x0000001f080b7819 */ /* 0x002fe200000006ff */
[----:B------:R-:W-:Y:S01]  /*1cd0*/  UMOV UR7, 0x40004040 ;  /* 0x4000404000077882 */ /* 0x000fe20000000000 */
[----:B------:R-:W-:Y:S01]  /*1ce0*/  UMOV UR4, UR5 ;  /* 0x0000000500047c82 */ /* 0x000fe20008000000 */
[----:B------:R-:W-:Y:S01]  /*1cf0*/  UMOV UR5, 0x40004040 ;  /* 0x4000404000057882 */ /* 0x000fe20000000000 */
[----:B------:R1:W-:Y:S01]  /*1d00*/  UTCHMMA tmem[UR18], gdesc[UR6], tmem[UR19], tmem[UR54], idesc[UR55], UPT ;  /* 0x00ff3606120079ea */ /* 0x0003e2000b800013 */
[----:B------:R1:W-:Y:S01]  /*1d10*/  UTCHMMA tmem[UR8], gdesc[UR4], tmem[UR9], tmem[UR52], idesc[UR53], UPT ;  /* 0x00ff3404080079ea */ /* 0x0003e2000b800009 */
[----:B------:R1:W-:Y:S01]  /*1d20*/  UTCBAR [UR11], URZ ;  /* 0x000000ff0b0073e9 */ /* 0x0003e200080000ff */
[----:B------:R-:W2:Y:S02]  /*1d30*/  SYNCS.PHASECHK.TRANS64.TRYWAIT P0, [UR14+0x10], R11 ;  /* 0x0000100bff0075a7 */ /* 0x000ea4000800110e */
[----:B-12---:R-:W-:Y:S05]  /*1d40*/  @!P0 BRA `(.L_x_18) ;  /* 0x000000a4007c8947 */ /* 0x006fea0003800000 */
.L_x_71:
[----:B------:R-:W-:Y:S01]  /*1d50*/  ULEA UR4, UR15, UR20, 0xe ;  /* 0x000000140f047291 */ /* 0x000fe2000f8e70ff */
[----:B------:R-:W-:Y:S01]  /*1d60*/  R2UR UR19, R5 ;  /* 0x00000000051372ca */ /* 0x000fe200000e0000 */
[----:B------:R-:W-:Y:S01]  /*1d70*/  UIADD3 UR14, UPT, UPT, UR14, 0x70, URZ ;  /* 0x000000700e0e7890 */ /* 0x000fe2000fffe0ff */
[----:B------:R-:W-:Y:S01]  /*1d80*/  R2UR UR18, R4 ;  /* 0x00000000041272ca */ /* 0x000fe200000e0000 */
[----:B------:R-:W-:Y:S01]  /*1d90*/  UIADD3 UR4, UPT, UPT, UR4, 0x8800, URZ ;  /* 0x0000880004047890 */ /* 0x000fe2000fffe0ff */
[----:B------:R-:W-:Y:S01]  /*1da0*/  R2UR UR17, R3 ;  /* 0x00000000031172ca */ /* 0x000fe200000e0000 */
[----:B------:R-:W-:Y:S01]  /*1db0*/  UIADD3 UR6, UPT, UPT, UR15, 0x1, URZ ;  /* 0x000000010f067890 */ /* 0x000fe2000fffe0ff */
[----:B------:R-:W-:Y:S01]  /*1dc0*/  R2UR UR16, R2 ;  /* 0x00000000021072ca */ /* 0x000fe200000e0000 */
[----:B------:R-:W-:Y:S02]  /*1dd0*/  USHF.R.U32.HI UR4, URZ, 0x4, UR4 ;  /* 0x00000004ff047899 */ /* 0x000fe40008011604 */
[----:B------:R-:W-:Y:S02]  /*1de0*/  UISETP.NE.AND UP0, UPT, UR6, 0xc, UPT ;  /* 0x0000000c0600788c */ /* 0x000fe4000bf05270 */
[----:B------:R-:W-:Y:S02]  /*1df0*/  ULOP3.LUT UR4, UR4, 0x3fc0, URZ, 0xc0, !UPT ;  /* 0x00003fc004047892 */ /* 0x000fe4000f8ec0ff */
[----:B------:R-:W-:Y:S02]  /*1e00*/  UIADD3 UR23, UPT, UPT, UR23, 0x1, URZ ;  /* 0x0000000117177890 */ /* 0x000fe4000fffe0ff */
[----:B------:R-:W-:Y:S02]  /*1e10*/  ULOP3.LUT UR4, UR4, 0x10000, URZ, 0xfc, !UPT ;  /* 0x0001000004047892 */ /* 0x000fe4000f8efcff */
[----:B------:R-:W-:Y:S02]  /*1e20*/  USEL UR7, URZ, 0x1, UP0 ;  /* 0x00000001ff077887 */ /* 0x000fe40008000000 */
[----:B------:R-:W-:Y:S02]  /*1e30*/  UIADD3 UR12, UPT, UPT, UR4, 0x2, URZ ;  /* 0x00000002040c7890 */ /* 0x000fe4000fffe0ff */
[----:B------:R-:W-:Y:S02]  /*1e40*/  UIADD3 UR10, UPT, UPT, UR4, 0x4, URZ ;  /* 0x00000004040a7890 */ /* 0x000fe4000fffe0ff */
[----:B------:R-:W-:Y:S01]  /*1e50*/  UIADD3 UR8, UPT, UPT, UR4, 0x6, URZ ;  /* 0x0000000604087890 */ /* 0x000fe2000fffe0ff */
[----:B------:R-:W-:Y:S01]  /*1e60*/  LOP3.LUT R8, R8, UR7, RZ, 0x3c, !PT ;  /* 0x0000000708087c12 */ /* 0x000fe2000f8e3cff */
[----:B------:R-:W-:Y:S02]  /*1e70*/  USEL UR6, UR6, URZ, UP0 ;  /* 0x000000ff06067287 */ /* 0x000fe40008000000 */
[----:B------:R-:W-:Y:S02]  /*1e80*/  UISETP.NE.AND UP0, UPT, UR23, -0x1, UPT ;  /* 0xffffffff1700788c */ /* 0x000fe4000bf05270 */
[----:B------:R-:W-:Y:S01]  /*1e90*/  ULOP3.LUT UR24, UR24, 0x1, URZ, 0x3c, !UPT ;  /* 0x0000000118187892 */ /* 0x000fe2000f8e3cff */
[----:B------:R-:W-:Y:S01]  /*1ea0*/  UMOV UR5, 0x40004040 ;  /* 0x4000404000057882 */ /* 0x000fe20000000000 */
[----:B------:R-:W-:Y:S01]  /*1eb0*/  UMOV UR13, 0x40004040 ;  /* 0x40004040000d7882 */ /* 0x000fe20000000000 */
[----:B------:R2:W-:Y:S01]  /*1ec0*/  UTCHMMA gdesc[UR42], gdesc[UR4], tmem[UR19], tmem[UR50], idesc[UR51], !UPT ;  /* 0x00ff32042a0075ea */ /* 0x0005e2000f800013 */
[----:B------:R-:W-:Y:S01]  /*1ed0*/  UMOV UR11, 0x40004040 ;  /* 0x40004040000b7882 */ /* 0x000fe20000000000 */
[----:B------:R4:W-:Y:S01]  /*1ee0*/  UTCHMMA gdesc[UR40], gdesc[UR12], tmem[UR18], tmem[UR48], idesc[UR49], UPT ;  /* 0x00ff300c280075ea */ /* 0x0009e2000b800012 */
[----:B------:R-:W-:Y:S01]  /*1ef0*/  UMOV UR9, 0x40004040 ;  /* 0x4000404000097882 */ /* 0x000fe20000000000 */
[----:B------:R4:W-:Y:S01]  /*1f00*/  UTCHMMA gdesc[UR38], gdesc[UR10], tmem[UR17], tmem[UR46], idesc[UR47], UPT ;  /* 0x00ff2e0a260075ea */ /* 0x0009e2000b800011 */
[----:B------:R4:W-:Y:S01]  /*1f10*/  UTCHMMA gdesc[UR36], gdesc[UR8], tmem[UR16], tmem[UR44], idesc[UR45], UPT ;  /* 0x00ff2c08240075ea */ /* 0x0009e2000b800010 */
[----:B------:R4:W-:Y:S01]  /*1f20*/  UTCBAR [UR35], URZ ;  /* 0x000000ff230073e9 */ /* 0x0009e200080000ff */
[----:B------:R4:W-:Y:S01]  /*1f30*/  UTCBAR [UR14], URZ ;  /* 0x000000ff0e0073e9 */ /* 0x0009e200080000ff */
[----:B--2---:R-:W-:Y:S01]  /*1f40*/  UMOV UR5, 0x1 ;  /* 0x0000000100057882 */ /* 0x004fe20000000000 */
[----:B------:R-:W-:Y:S05]  /*1f50*/  BRA.U UP0, `(.L_x_19) ;  /* 0xfffffff900407547 */ /* 0x000fea000b83ffff */
.L_x_14:
[----:B------:R-:W-:Y:S01]  /*1f60*/  UIADD3 UR4, UPT, UPT, UR20, 0x8, URZ ;  /* 0x0000000814047890 */ /* 0x000fe2000fffe0ff */
[----:B------:R-:W-:Y:S01]  /*1f70*/  SHF.L.U32 R8, R8, 0x1f, RZ ;  /* 0x0000001f08087819 */ /* 0x000fe200000006ff */
[----:B---34-:R-:W-:Y:S02]  /*1f80*/  ULEA UR17, UR6, UR20, 0x3 ;  /* 0x0000001406117291 */ /* 0x018fe4000f8e18ff */
[----:B------:R-:W-:-:S05]  /*1f90*/  USHF.L.U32 UR24, UR24, 0x1f, URZ ;  /* 0x0000001f18187899 */ /* 0x000fca00080006ff */
[----:B------:R2:W-:Y:S02]  /*1fa0*/  UTCBAR [UR4], URZ ;  /* 0x000000ff040073e9 */ /* 0x0005e400080000ff */
[----:B------:R-:W3:Y:S02]  /*1fb0*/  SYNCS.PHASECHK.TRANS64.TRYWAIT P0, [UR17+0x10], R8 ;  /* 0x00001008ff0075a7 */ /* 0x000ee40008001111 */
[----:B--23--:R-:W-:Y:S05]  /*1fc0*/  @!P0 BRA `(.L_x_20) ;  /* 0x000000a000f88947 */ /* 0x00cfea0003800000 */
.L_x_73:
[----:B------:R-:W-:Y:S01]  /*1fd0*/  IMAD.U32 R3, RZ, RZ, UR24 ;  /* 0x00000018ff037e24 */ /* 0x000fe2000f8e00ff */
[----:B------:R-:W2:Y:S01]  /*1fe0*/  S2UR UR18, SR_CgaCtaId ;  /* 0x00000000001279c3 */ /* 0x000ea20000008800 */
[----:B-1----:R-:W-:Y:S01]  /*1ff0*/  IMAD.MOV.U32 R2, RZ, RZ, 0x40 ;  /* 0x00000040ff027424 */ /* 0x002fe200078e00ff */
[----:B------:R-:W-:Y:S01]  /*2000*/  ULEA UR6, UR6, UR20, 0xe ;  /* 0x0000001406067291 */ /* 0x000fe2000f8e70ff */
[----:B------:R-:W-:Y:S01]  /*2010*/  UMOV UR16, 0x400 ;  /* 0x0000040000107882 */ /* 0x000fe20000000000 */
[----:B------:R-:W-:Y:S02]  /*2020*/  UISETP.NE.U32.AND UP0, UPT, UR5, URZ, UPT ;  /* 0x000000ff0500728c */ /* 0x000fe4000bf05070 */
[----:B------:R-:W-:Y:S01]  /*2030*/  R2UR UR32, R2 ;  /* 0x00000000022072ca */ /* 0x000fe200000e0000 */
[----:B------:R-:W-:Y:S01]  /*2040*/  IMAD.MOV.U32 R2, RZ, RZ, 0x100 ;  /* 0x00000100ff027424 */ /* 0x000fe200078e00ff */
[----:B------:R-:W1:Y:S01]  /*2050*/  SYNCS.PHASECHK.TRANS64.TRYWAIT P0, [UR20+0xd8], R3 ;  /* 0x0000d803ff0075a7 */ /* 0x000e620008001114 */
[----:B------:R-:W-:Y:S01]  /*2060*/  UIADD3 UR4, UPT, UPT, UR6, 0x8800, URZ ;  /* 0x0000880006047890 */ /* 0x000fe2000fffe0ff */
[----:B------:R-:W-:-:S02]  /*2070*/  UMOV UR44, 0x0 ;  /* 0x00000000002c7882 */ /* 0x000fc40000000000 */
[----:B------:R-:W-:Y:S01]  /*2080*/  R2UR UR33, R2 ;  /* 0x00000000022172ca */ /* 0x000fe200000e0000 */
[----:B------:R-:W-:Y:S01]  /*2090*/  IMAD.MOV.U32 R2, RZ, RZ, 0x48 ;  /* 0x00000048ff027424 */ /* 0x000fe200078e00ff */
[----:B------:R-:W-:Y:S01]  /*20a0*/  USHF.R.U32.HI UR4, URZ, 0x4, UR4 ;  /* 0x00000004ff047899 */ /* 0x000fe20008011604 */
[----:B------:R-:W-:Y:S01]  /*20b0*/  UMOV UR45, 0x8110010 ;  /* 0x08110010002d7882 */ /* 0x000fe20000000000 */
[----:B------:R-:W-:Y:S02]  /*20c0*/  UMOV UR42, 0x0 ;  /* 0x00000000002a7882 */ /* 0x000fe40000000000 */
[----:B------:R-:W-:Y:S01]  /*20d0*/  R2UR UR30, R2 ;  /* 0x00000000021e72ca */ /* 0x000fe200000e0000 */
[----:B------:R-:W-:Y:S01]  /*20e0*/  IMAD.MOV.U32 R2, RZ, RZ, 0x100 ;  /* 0x00000100ff027424 */ /* 0x000fe200078e00ff */
[----:B------:R-:W-:Y:S01]  /*20f0*/  ULOP3.LUT UR4, UR4, 0x3fc0, URZ, 0xc0, !UPT ;  /* 0x00003fc004047892 */ /* 0x000fe2000f8ec0ff */
[----:B------:R-:W-:Y:S01]  /*2100*/  UMOV UR43, 0x8110010 ;  /* 0x08110010002b7882 */ /* 0x000fe20000000000 */
[----:B------:R-:W-:-:S02]  /*2110*/  UMOV UR40, 0x0 ;  /* 0x0000000000287882 */ /* 0x000fc40000000000 */
[----:B------:R-:W-:Y:S01]  /*2120*/  R2UR UR31, R2 ;  /* 0x00000000021f72ca */ /* 0x000fe200000e0000 */
[----:B------:R-:W-:Y:S01]  /*2130*/  IMAD.MOV.U32 R2, RZ, RZ, 0x50 ;  /* 0x00000050ff027424 */ /* 0x000fe200078e00ff */
[----:B------:R-:W-:Y:S01]  /*2140*/  UMOV UR41, 0x8110010 ;  /* 0x0811001000297882 */ /* 0x000fe20000000000 */
[----:B------:R-:W-:Y:S01]  /*2150*/  UMOV UR38, 0x0 ;  /* 0x0000000000267882 */ /* 0x000fe20000000000 */
[----:B------:R-:W-:Y:S01]  /*2160*/  UMOV UR39, 0x8110010 ;  /* 0x0811001000277882 */ /* 0x000fe20000000000 */
[----:B------:R-:W-:Y:S01]  /*2170*/  UMOV UR36, 0x0 ;  /* 0x0000000000247882 */ /* 0x000fe20000000000 */
[----:B------:R-:W-:Y:S01]  /*2180*/  R2UR UR28, R2 ;  /* 0x00000000021c72ca */ /* 0x000fe200000e0000 */
[----:B------:R-:W-:Y:S01]  /*2190*/  HFMA2 R2, -RZ, RZ, 0, 1.52587890625e-05 ;  /* 0x00000100ff027431 */ /* 0x000fe200000001ff */
[----:B------:R-:W-:Y:S01]  /*21a0*/  UMOV UR37, 0x8110010 ;  /* 0x0811001000257882 */ /* 0x000fe20000000000 */
[----:B------:R-:W-:Y:S01]  /*21b0*/  UMOV UR34, 0x0 ;  /* 0x0000000000227882 */ /* 0x000fe20000000000 */
[----:B------:R-:W-:Y:S01]  /*21c0*/  UMOV UR35, 0x8110010 ;  /* 0x0811001000237882 */ /* 0x000fe20000000000 */
[----:B--2---:R-:W-:-:S02]  /*21d0*/  ULEA UR16, UR18, UR16, 0x18 ;  /* 0x0000001012107291 */ /* 0x004fc4000f8ec0ff */
[----:B------:R-:W-:Y:S02]  /*21e0*/  UIADD3 UR14, UPT, UPT, UR4, 0x80, URZ ;  /* 0x00000080040e7890 */ /* 0x000fe4000fffe0ff */
[----:B------:R-:W-:Y:S01]  /*21f0*/  UIADD3 UR12, UPT, UPT, UR4, 0x100, URZ ;  /* 0x00000100040c7890 */ /* 0x000fe2000fffe0ff */
[----:B------:R-:W-:Y:S01]  /*2200*/  R2UR UR29, R2 ;  /* 0x00000000021d72ca */ /* 0x000fe200000e0000 */
[----:B------:R-:W-:Y:S01]  /*2210*/  IMAD.MOV.U32 R2, RZ, RZ, 0x58 ;  /* 0x00000058ff027424 */ /* 0x000fe200078e00ff */
[----:B------:R-:W-:Y:S02]  /*2220*/  UIADD3 UR10, UPT, UPT, UR4, 0x180, URZ ;  /* 0x00000180040a7890 */ /* 0x000fe4000fffe0ff */
[----:B------:R-:W-:Y:S02]  /*2230*/  UIADD3 UR8, UPT, UPT, UR4, 0x200, URZ ;  /* 0x0000020004087890 */ /* 0x000fe4000fffe0ff */
[----:B------:R-:W-:Y:S01]  /*2240*/  R2UR UR26, R2 ;  /* 0x00000000021a72ca */ /* 0x000fe200000e0000 */
[----:B------:R-:W-:Y:S01]  /*2250*/  IMAD.MOV.U32 R2, RZ, RZ, 0x100 ;  /* 0x00000100ff027424 */ /* 0x000fe200078e00ff */
[----:B------:R-:W-:Y:S01]  /*2260*/  UIADD3 UR6, UPT, UPT, UR4, 0x280, URZ ;  /* 0x0000028004067890 */ /* 0x000fe2000fffe0ff */
        /* <DEDUP_REMOVED lines=8> */
[----:B------:R-:W-:Y:S02]  /*22f0*/  R2UR UR23, R2 ;  /* 0x00000000021772ca */ /* 0x000fe400000e0000 */
[----:B------:R-:W-:-:S04]  /*2300*/  MOV R2, 0x100 ;  /* 0x0000010000027802 */ /* 0x000fc80000000f00 */
[----:B------:R-:W-:Y:S01]  /*2310*/  R2UR UR25, R2 ;  /* 0x00000000021972ca */ /* 0x000fe200000e0000 */
[----:B------:R-:W-:-:S05]  /*2320*/  IMAD.MOV.U32 R2, RZ, RZ, 0x68 ;  /* 0x00000068ff027424 */ /* 0x000fca00078e00ff */
[----:B------:R-:W-:Y:S01]  /*2330*/  R2UR UR22, R2 ;  /* 0x00000000021672ca */ /* 0x000fe200000e0000 */
[----:B------:R-:W-:-:S05]  /*2340*/  IMAD.MOV.U32 R2, RZ, RZ, 0x100 ;  /* 0x00000100ff027424 */ /* 0x000fca00078e00ff */
[----:B------:R-:W-:Y:S01]  /*2350*/  R2UR UR21, R2 ;  /* 0x00000000021572ca */ /* 0x000fe200000e0000 */
[----:B-1----:R-:W-:-:S14]  /*2360*/  @!P0 BRA `(.L_x_21) ;  /* 0x000000a0002c8947 */ /* 0x002fdc0003800000 */
.L_x_75:
[----:B------:R2:W-:Y:S01]  /*2370*/  UTCHMMA tmem[UR32], gdesc[UR4], tmem[UR33], tmem[UR44], idesc[UR45], UP0 ;  /* 0x00ff2c04200079ea */ /* 0x0005e20008000021 */
[----:B------:R3:W-:Y:S01]  /*2380*/  UTCHMMA tmem[UR30], gdesc[UR14], tmem[UR31], tmem[UR42], idesc[UR43], UPT ;  /* 0x00ff2a0e1e0079ea */ /* 0x0007e2000b80001f */
[----:B------:R4:W-:Y:S01]  /*2390*/  UTCHMMA tmem[UR28], gdesc[UR12], tmem[UR29], tmem[UR40], idesc[UR41], UPT ;  /* 0x00ff280c1c0079ea */ /* 0x0009e2000b80001d */
[----:B------:R-:W-:Y:S01]  /*23a0*/  IMAD.U32 R3, RZ, RZ, UR24 ;  /* 0x00000018ff037e24 */ /* 0x000fe2000f8e00ff */
[----:B------:R5:W-:Y:S01]  /*23b0*/  UTCHMMA tmem[UR26], gdesc[UR10], tmem[UR27], tmem[UR38], idesc[UR39], UPT ;  /* 0x00ff260a1a0079ea */ /* 0x000be2000b80001b */
[----:B------:R-:W-:Y:S01]  /*23c0*/  UTCHMMA tmem[UR23], gdesc[UR8], tmem[UR25], tmem[UR36], idesc[UR37], UPT ;  /* 0x00ff2408170079ea */ /* 0x000fe2000b800019 */
[----:B------:R1:W-:Y:S01]  /*23d0*/  UTCHMMA tmem[UR22], gdesc[UR6], tmem[UR21], tmem[UR34], idesc[UR35], UPT ;  /* 0x00ff2206160079ea */ /* 0x0003e2000b800015 */
[----:B------:R-:W1:Y:S02]  /*23e0*/  SYNCS.PHASECHK.TRANS64.TRYWAIT P0, [UR16+0xe0], R3 ;  /* 0x0000e003ff0075a7 */ /* 0x000e640008001110 */
[----:B-1----:R-:W-:-:S05]  /*23f0*/  IMAD.MOV.U32 R2, RZ, RZ, 0x70 ;  /* 0x00000070ff027424 */ /* 0x002fca00078e00ff */
[----:B------:R-:W-:Y:S02]  /*2400*/  R2UR UR19, R2 ;  /* 0x00000000021372ca */ /* 0x000fe400000e0000 */
[----:B------:R-:W-:-:S04]  /*2410*/  MOV R2, 0x100 ;  /* 0x0000010000027802 */ /* 0x000fc80000000f00 */
[----:B------:R-:W-:Y:S01]  /*2420*/  R2UR UR20, R2 ;  /* 0x00000000021472ca */ /* 0x000fe200000e0000 */
[----:B------:R-:W-:Y:S01]  /*2430*/  IMAD.MOV.U32 R2, RZ, RZ, 0x78 ;  /* 0x00000078ff027424 */ /* 0x000fe200078e00ff */
[----:B--2---:R-:W-:Y:S01]  /*2440*/  UMOV UR5, 0x40004040 ;  /* 0x4000404000057882 */ /* 0x004fe20000000000 */
[----:B---3--:R-:W-:-:S03]  /*2450*/  UMOV UR14, 0x0 ;  /* 0x00000000000e7882 */ /* 0x008fc60000000000 */
[----:B----4-:R-:W-:Y:S01]  /*2460*/  R2UR UR12, R2 ;  /* 0x00000000020c72ca */ /* 0x010fe200000e0000 */
[----:B------:R-:W-:Y:S01]  /*2470*/  UMOV UR15, 0x8110010 ;  /* 0x08110010000f7882 */ /* 0x000fe20000000000 */
[----:B------:R-:W-:Y:S01]  /*2480*/  MOV R2, 0x100 ;  /* 0x0000010000027802 */ /* 0x000fe20000000f00 */
[----:B-----5:R-:W-:Y:S02]  /*2490*/  UIADD3 UR10, UPT, UPT, UR17, 0x70, URZ ;  /* 0x00000070110a7890 */ /* 0x020fe4000fffe0ff */
[----:B------:R-:W-:Y:S01]  /*24a0*/  UIADD3 UR6, UPT, UPT, UR4, 0x300, URZ ;  /* 0x0000030004067890 */ /* 0x000fe2000fffe0ff */
[----:B------:R-:W-:Y:S01]  /*24b0*/  R2UR UR13, R2 ;  /* 0x00000000020d72ca */ /* 0x000fe200000e0000 */
[----:B------:R-:W-:Y:S02]  /*24c0*/  UIADD3 UR11, UPT, UPT, UR16, 0xf0, URZ ;  /* 0x000000f0100b7890 */ /* 0x000fe4000fffe0ff */
[----:B------:R-:W-:Y:S01]  /*24d0*/  UIADD3 UR4, UPT, UPT, UR4, 0x380, URZ ;  /* 0x0000038004047890 */ /* 0x000fe2000fffe0ff */
[----:B------:R-:W-:Y:S01]  /*24e0*/  UMOV UR22, 0x0 ;  /* 0x0000000000167882 */ /* 0x000fe20000000000 */
[----:B------:R-:W-:Y:S01]  /*24f0*/  UMOV UR23, 0x8110010 ;  /* 0x0811001000177882 */ /* 0x000fe20000000000 */
[----:B------:R-:W-:Y:S01]  /*2500*/  UMOV UR7, 0x40004040 ;  /* 0x4000404000077882 */ /* 0x000fe20000000000 */
[----:B------:R-:W-:Y:S08]  /*2510*/  @!P0 BRA `(.L_x_22) ;  /* 0x0000009c00e08947 */ /* 0x000ff00003800000 */
.L_x_77:
[----:B------:R2:W-:Y:S01]  /*2520*/  UTCHMMA tmem[UR19], gdesc[UR6], tmem[UR20], tmem[UR22], idesc[UR23], UPT ;  /* 0x00ff1606130079ea */ /* 0x0005e2000b800014 */
[----:B------:R2:W-:Y:S01]  /*2530*/  UTCHMMA tmem[UR12], gdesc[UR4], tmem[UR13], tmem[UR14], idesc[UR15], UPT ;  /* 0x00ff0e040c0079ea */ /* 0x0005e2000b80000d */
[----:B------:R2:W-:Y:S01]  /*2540*/  UTCBAR [UR11], URZ ;  /* 0x000000ff0b0073e9 */ /* 0x0005e200080000ff */
[----:B------:R2:W-:Y:S01]  /*2550*/  UTCBAR [UR10], URZ ;  /* 0x000000ff0a0073e9 */ /* 0x0005e200080000ff */
[----:B------:R-:W-:Y:S01]  /*2560*/  NOP ;  /* 0x0000000000007918 */ /* 0x000fe20000000000 */
.L_x_11:
[----:B------:R-:W-:Y:S01]  /*2570*/  ELECT P0, URZ, PT ;  /* 0x0000000000ff782f */ /* 0x000fe20003800000 */
[----:B-1----:R-:W-:Y:S01]  /*2580*/  IMAD.MOV.U32 R2, RZ, RZ, 0x1 ;  /* 0x00000001ff027424 */ /* 0x002fe200078e00ff */
[----:B--2---:R-:W-:Y:S01]  /*2590*/  UMOV UR4, 0x40 ;  /* 0x0000004000047882 */ /* 0x004fe20000000000 */
[----:B------:R-:W-:Y:S01]  /*25a0*/  UMOV UR6, 0xffff ;  /* 0x0000ffff00067882 */ /* 0x000fe20000000000 */
[----:B------:R-:W-:Y:S01]  /*25b0*/  ULEA UR4, UR18, UR4, 0x18 ;  /* 0x0000000412047291 */ /* 0x000fe2000f8ec0ff */
[----:B------:R-:W-:Y:S01]  /*25c0*/  UVIRTCOUNT.DEALLOC.SMPOOL 0x80 ;  /* 0x000000800000784c */ /* 0x000fe20000000000 */
[----:B------:R-:W-:-:S07]  /*25d0*/  UMOV UR9, 0x1 ;  /* 0x0000000100097882 */ /* 0x000fce0000000000 */
[----:B------:R-:W-:-:S05]  /*25e0*/  @P0 PRMT R3, R2, 0x7610, R3 ;  /* 0x0000761002030816 */ /* 0x000fca0000000003 */
[----:B------:R-:W-:Y:S01]  /*25f0*/  @P0 STS.U8 [UR4], R3 ;  /* 0x00000003ff000988 */ /* 0x000fe20008000004 */
[----:B------:R-:W-:Y:S06]  /*2600*/  BAR.SYNC.DEFER_BLOCKING 0x2, 0x120 ;  /* 0x0084800000007b1d */ /* 0x000fec0000010000 */
[----:B------:R-:W-:Y:S01]  /*2610*/  NOP ;  /* 0x0000000000007918 */ /* 0x000fe20000000000 */
[----:B------:R-:W-:Y:S02]  /*2620*/  UMOV UR4, 0x50 ;  /* 0x0000005000047882 */ /* 0x000fe40000000000 */
[----:B------:R-:W-:-:S02]  /*2630*/  ULEA UR8, UR18, UR4, 0x18 ;  /* 0x0000000412087291 */ /* 0x000fc4000f8ec0ff */
[----:B------:R-:W-:-:S04]  /*2640*/  ULOP3.LUT UR4, UR69, 0xffff, URZ, 0xc0, !UPT ;  /* 0x0000ffff45047892 */ /* 0x000fc8000f8ec0ff */
[----:B------:R-:W-:-:S03]  /*2650*/  USHF.R.U32.HI UR4, URZ, 0x5, UR4 ;  /* 0x00000005ff047899 */ /* 0x000fc60008011604 */
[----:B------:R-:W1:Y:S01]  /*2660*/  LDS R2, [UR8] ;  /* 0x00000008ff027984 */ /* 0x000e620008000800 */
[----:B------:R-:W-:Y:S02]  /*2670*/  UIADD3 UR5, UPT, UPT, UR4, 0x10, URZ ;  /* 0x0000001004057890 */ /* 0x000fe4000fffe0ff */
[----:B------:R-:W-:Y:S02]  /*2680*/  USHF.L.U32 UR6, UR6, UR4, URZ ;  /* 0x0000000406067299 */ /* 0x000fe400080006ff */
[----:B------:R-:W-:-:S04]  /*2690*/  USHF.L.U32 UR4, UR9, UR5, URZ ;  /* 0x0000000509047299 */ /* 0x000fc800080006ff */
[----:B------:R-:W-:-:S04]  /*26a0*/  ULOP3.LUT UR4, UR4, UR6, URZ, 0xfc, !UPT ;  /* 0x0000000604047292 */ /* 0x000fc8000f8efcff */
[----:B------:R-:W-:Y:S01]  /*26b0*/  ULOP3.LUT UR6, UR4, 0xffff, URZ, 0xc0, !UPT ;  /* 0x0000ffff04067892 */ /* 0x000fe2000f8ec0ff */
[----:B-1----:R-:W-:-:S13]  /*26c0*/  R2UR UR7, R2 ;  /* 0x00000000020772ca */ /* 0x002fda00000e0000 */
[----:B------:R-:W-:-:S04]  /*26d0*/  ULOP3.LUT UR5, UR4, 0xffff, UR7, 0x80, !UPT ;  /* 0x0000ffff04057892 */ /* 0x000fc8000f8e8007 */
[----:B------:R-:W-:-:S09]  /*26e0*/  UISETP.NE.AND UP0, UPT, UR5, UR6, UPT ;  /* 0x000000060500728c */ /* 0x000fd2000bf05270 */
[----:B------:R-:W-:Y:S05]  /*26f0*/  BRA.U UP0, `(.L_x_23) ;  /* 0x00000001004c7547 */ /* 0x000fea000b800000 */
[----:B------:R-:W-:Y:S02]  /*2700*/  USHF.R.U32.HI UR5, URZ, 0x10, UR4 ;  /* 0x00000010ff057899 */ /* 0x000fe40008011604 */
[----:B------:R-:W-:-:S04]  /*2710*/  USHF.R.U32.HI UR6, URZ, 0x10, UR7 ;  /* 0x00000010ff067899 */ /* 0x000fc80008011607 */
[----:B------:R-:W-:-:S04]  /*2720*/  ULOP3.LUT UR6, UR6, UR5, URZ, 0xc0, !UPT ;  /* 0x0000000506067292 */ /* 0x000fc8000f8ec0ff */
[----:B------:R-:W-:-:S09]  /*2730*/  UISETP.NE.AND UP0, UPT, UR6, UR5, UPT ;  /* 0x000000050600728c */ /* 0x000fd2000bf05270 */
[----:B------:R-:W-:Y:S05]  /*2740*/  BRA.U UP0, `(.L_x_24) ;  /* 0x00000001002c7547 */ /* 0x000fea000b800000 */
[----:B------:R-:W1:Y:S01]  /*2750*/  S2R R3, SR_LANEID ;  /* 0x0000000000037919 */ /* 0x000e620000000000 */
[----:B------:R-:W-:-:S03]  /*2760*/  ULOP3.LUT UR5, URZ, UR4, URZ, 0x33, !UPT ;  /* 0x00000004ff057292 */ /* 0x000fc6000f8e33ff */
[----:B------:R-:W-:Y:S02]  /*2770*/  VOTEU.ANY UR4, UPT, PT ;  /* 0x0000000000047886 */ /* 0x000fe400038e0100 */
[----:B------:R-:W-:Y:S01]  /*2780*/  UFLO.U32 UR4, UR4 ;  /* 0x00000004000472bd */ /* 0x000fe200080e0000 */
[----:B------:R-:W-:-:S04]  /*2790*/  IMAD.U32 R2, RZ, RZ, UR5 ;  /* 0x00000005ff027e24 */ /* 0x000fc8000f8e00ff */
[----:B------:R-:W2:Y:S02]  /*27a0*/  REDUX UR6, R2 ;  /* 0x00000000020673c4 */ /* 0x000ea40000000000 */
[----:B------:R3:W-:Y:S01]  /*27b0*/  UTCATOMSWS.AND URZ, UR5 ;  /* 0x0000000500ff79e3 */ /* 0x0007e20008000000 */
[----:B-1----:R-:W-:Y:S02]  /*27c0*/  ISETP.EQ.U32.AND P0, PT, R3, UR4, PT ;  /* 0x0000000403007c0c */ /* 0x002fe4000bf02070 */
[----:B--2---:R-:W-:-:S11]  /*27d0*/  MOV R3, UR6 ;  /* 0x0000000600037c02 */ /* 0x004fd60008000f00 */
[----:B------:R3:W-:Y:S01]  /*27e0*/  @P0 ATOMS.AND RZ, [UR8], R3 ;  /* 0x00000003ffff098c */ /* 0x0007e2000a800008 */
[----:B------:R-:W-:Y:S05]  /*27f0*/  BRA `(.L_x_25) ;  /* 0x0000000000147947 */ /* 0x000fea0003800000 */
.L_x_24:
[----:B------:R-:W-:Y:S02]  /*2800*/  MOV R2, 0x2820 ;  /* 0x0000282000027802 */ /* 0x000fe40000000f00 */
[----:B------:R-:W-:Y:S05]  /*2810*/  CALL.REL.NOINC `($__internal_0_$__cuda_sm10x_tcgen05_guardrail_trap_col_being_dealloced_not_returned_by_alloc) ;  /* 0x000000a4004c7944 */ /* 0x000fea0003c00000 */
[----:B------:R-:W-:Y:S05]  /*2820*/  BRA `(.L_x_25) ;  /* 0x0000000000087947 */ /* 0x000fea0003800000 */
.L_x_23:
[----:B------:R-:W-:Y:S02]  /*2830*/  MOV R2, 0x2850 ;  /* 0x0000285000027802 */ /* 0x000fe40000000f00 */
[----:B------:R-:W-:Y:S05]  /*2840*/  CALL.REL.NOINC `($__internal_2_$__cuda_sm10x_tcgen05_guardrail_trap_unallocated_columns_being_dealloced) ;  /* 0x000000a400587944 */ /* 0x000fea0003c00000 */
.L_x_25:
[----:B------:R-:W-:Y:S01]  /*2850*/  NOP ;  /* 0x0000000000007918 */ /* 0x000fe20000000000 */
[----:B------:R-:W-:Y:S05]  /*2860*/  BRA `(.L_x_5) ;  /* 0x0000000c00e47947 */ /* 0x000fea0003800000 */
.L_x_4:
[----:B------:R-:W-:-:S09]  /*2870*/  UISETP.NE.AND UP0, UPT, UR68, 0xe, UPT ;  /* 0x0000000e4400788c */ /* 0x000fd2000bf05270 */
[----:B------:R-:W-:Y:S05]  /*2880*/  BRA.U !UP0, `(.L_x_26) ;  /* 0x0000000108147547 */ /* 0x000fea000b800000 */
[----:B------:R-:W-:-:S09]  /*2890*/  UISETP.NE.AND UP0, UPT, UR68, 0xf, UPT ;  /* 0x0000000f4400788c */ /* 0x000fd2000bf05270 */
[----:B------:R-:W-:Y:S05]  /*28a0*/  BRA.U UP0, `(.L_x_5) ;  /* 0x0000000d00d47547 */ /* 0x000fea000b800000 */
[----:B------:R-:W-:-:S08]  /*28b0*/  NOP ;  /* 0x0000000000007918 */ /* 0x000fd00000000000 */
[----:B------:R-:W1:-:S00]  /*28c0*/  USETMAXREG.DEALLOC.CTAPOOL 0x30 ;  /* 0x00000030000079c8 */ /* 0x000e4000080e0500 */
[----:B-1----:R-:W-:Y:S05]  /*28d0*/  BRA `(.L_x_3) ;  /* 0x00000084001c7947 */ /* 0x002fea0003800000 */
.L_x_26:
[----:B------:R-:W-:-:S08]  /*28e0*/  NOP ;  /* 0x0000000000007918 */ /* 0x000fd00000000000 */
[----:B------:R-:W1:-:S00]  /*28f0*/  USETMAXREG.DEALLOC.CTAPOOL 0x30 ;  /* 0x00000030000079c8 */ /* 0x000e4000080e0500 */
[----:B------:R-:W5:Y:S01]  /*2900*/  LDCU UR4, c[0x0][0x640] ;  /* 0x0000c800ff0477ac */ /* 0x000f620008000800 */
[----:B-1----:R-:W-:Y:S01]  /*2910*/  HFMA2 R5, -RZ, RZ, 0, 5.9604644775390625e-08 ;  /* 0x00000001ff057431 */ /* 0x002fe200000001ff */
[----:B------:R-:W-:Y:S01]  /*2920*/  MOV R4, 0x1 ;  /* 0x0000000100047802 */ /* 0x000fe20000000f00 */
[----:B------:R-:W1:Y:S01]  /*2930*/  LDCU UR6, c[0x0][0x654] ;  /* 0x0000ca80ff0677ac */ /* 0x000e620008000800 */
[----:B------:R-:W4:Y:S01]  /*2940*/  LDCU UR7, c[0x0][0x63c] ;  /* 0x0000c780ff0777ac */ /* 0x000f220008000800 */
[----:B------:R-:W3:Y:S01]  /*2950*/  LDCU.64 UR8, c[0x0][0x630] ;  /* 0x0000c600ff0877ac */ /* 0x000ee20008000a00 */
[----:B------:R-:W2:Y:S01]  /*2960*/  LDCU.64 UR12, c[0x0][0x620] ;  /* 0x0000c400ff0c77ac */ /* 0x000ea20008000a00 */
[----:B-----5:R-:W-:Y:S01]  /*2970*/  UIMAD.WIDE.U32 UR4, UR70, UR4, URZ ;  /* 0x00000004460472a5 */ /* 0x020fe2000f8e00ff */
[----:B------:R-:W5:Y:S03]  /*2980*/  LDCU.U8 UR11, c[0x0][0x62d] ;  /* 0x0000c5a0ff0b77ac */ /* 0x000f660008000000 */
[----:B------:R-:W-:-:S04]  /*2990*/  UIADD3 UR4, UPT, UPT, -UR5, UR70, URZ ;  /* 0x0000004605047290 */ /* 0x000fc8000fffe1ff */
[----:B------:R-:W-:-:S04]  /*29a0*/  USHF.R.U32.HI UR4, URZ, UR74, UR4 ;  /* 0x0000004aff047299 */ /* 0x000fc80008011604 */
[----:B------:R-:W-:-:S04]  /*29b0*/  UIADD3 UR4, UPT, UPT, UR5, UR4, URZ ;  /* 0x0000000405047290 */ /* 0x000fc8000fffe0ff */
[----:B--2---:R-:W-:-:S04]  /*29c0*/  USHF.R.U32.HI UR10, URZ, UR71, UR4 ;  /* 0x00000047ff0a7299 */ /* 0x004fc80008011604 */
[----:B-1----:R-:W-:Y:S02]  /*29d0*/  UISETP.GE.AND UP0, UPT, UR10, UR6, UPT ;  /* 0x000000060a00728c */ /* 0x002fe4000bf06270 */
[----:B------:R-:W-:Y:S02]  /*29e0*/  UIADD3 UR4, UPT, UPT, -UR10, URZ, URZ ;  /* 0x000000ff0a047290 */ /* 0x000fe4000fffe1ff */
[----:B----4-:R-:W-:Y:S02]  /*29f0*/  USEL UR6, UR75, UR72, !UP0 ;  /* 0x000000484b067287 */ /* 0x010fe4000c000000 */
[----:B------:R-:W-:Y:S02]  /*2a00*/  UIMAD UR7, UR4, UR7, UR70 ;  /* 0x00000007040772a4 */ /* 0x000fe4000f8e0246 */
[----:B------:R-:W-:-:S03]  /*2a10*/  ULOP3.LUT UR6, UR6, 0xff, URZ, 0xc0, !UPT ;  /* 0x000000ff06067892 */ /* 0x000fc6000f8ec0ff */
[----:B---3--:R-:W1:Y:S01]  /*2a20*/  @UP0 LDCU UR9, c[0x0][0x64c] ;  /* 0x0000c980ff0907ac */ /* 0x008e620008000800 */
[----:B------:R-:W2:Y:S01]  /*2a30*/  @UP0 LDCU UR8, c[0x0][0x648] ;  /* 0x0000c900ff0807ac */ /* 0x000ea20008000800 */
[----:B-1----:R-:W-:Y:S02]  /*2a40*/  UIMAD.WIDE.U32 UR4, UR7, UR9, URZ ;  /* 0x00000009070472a5 */ /* 0x002fe4000f8e00ff */
[----:B------:R-:W-:Y:S02]  /*2a50*/  USEL UR9, UR76, UR73, !UP0 ;  /* 0x000000494c097287 */ /* 0x000fe4000c000000 */
[----:B------:R-:W-:-:S04]  /*2a60*/  UIADD3 UR4, UPT, UPT, UR7, -UR5, URZ ;  /* 0x8000000507047290 */ /* 0x000fc8000fffe0ff */
[----:B------:R-:W-:Y:S02]  /*2a70*/  USHF.R.U32.HI UR4, URZ, UR6, UR4 ;  /* 0x00000006ff047299 */ /* 0x000fe40008011604 */
[----:B------:R-:W-:Y:S02]  /*2a80*/  ULOP3.LUT UR6, UR9, 0xff, URZ, 0xc0, !UPT ;  /* 0x000000ff09067892 */ /* 0x000fe4000f8ec0ff */
[----:B------:R-:W-:Y:S01]  /*2a90*/  UIADD3 UR4, UPT, UPT, UR5, UR4, URZ ;  /* 0x0000000405047290 */ /* 0x000fe2000fffe0ff */
[----:B------:R-:W1:Y:S03]  /*2aa0*/  LDCU UR5, c[0x0][0x628] ;  /* 0x0000c500ff0577ac */ /* 0x000e660008000800 */
[----:B------:R-:W-:-:S04]  /*2ab0*/  USHF.R.U32.HI UR15, URZ, UR6, UR4 ;  /* 0x00000006ff0f7299 */ /* 0x000fc80008011604 */
[----:B------:R-:W-:-:S04]  /*2ac0*/  UIADD3 UR4, UPT, UPT, -UR15, URZ, URZ ;  /* 0x000000ff0f047290 */ /* 0x000fc8000fffe1ff */
[----:B--2---:R-:W-:-:S04]  /*2ad0*/  UIMAD UR4, UR8, UR4, UR7 ;  /* 0x00000004080472a4 */ /* 0x004fc8000f8e0207 */
[----:B------:R-:W-:-:S04]  /*2ae0*/  UIMAD UR6, UR10, UR12, UR4 ;  /* 0x0000000c0a0672a4 */ /* 0x000fc8000f8e0204 */
[----:B-1----:R-:W-:-:S07]  /*2af0*/  UIMAD.WIDE.U32 UR4, UR6, UR5, URZ ;  /* 0x00000005060472a5 */ /* 0x002fce000f8e00ff */
[----:B------:R-:W-:Y:S02]  /*2b00*/  UMOV UR4, UR5 ;  /* 0x0000000500047c82 */ /* 0x000fe40008000000 */
[----:B------:R-:W-:Y:S02]  /*2b10*/  UIADD3 UR29, UPT, UPT, UR6, -UR4, URZ ;  /* 0x80000004061d7290 */ /* 0x000fe4000fffe0ff */
[----:B------:R-:W1:Y:S02]  /*2b20*/  LDCU UR5, c[0x0][0x60c] ;  /* 0x0000c180ff0577ac */ /* 0x000e640008000800 */
[----:B------:R-:W-:-:S04]  /*2b30*/  USHF.R.U32.HI UR29, URZ, UR77, UR29 ;  /* 0x0000004dff1d7299 */ /* 0x000fc8000801161d */
[----:B------:R-:W-:-:S03]  /*2b40*/  UIADD3 UR29, UPT, UPT, UR4, UR29, URZ ;  /* 0x0000001d041d7290 */ /* 0x000fc6000fffe0ff */
[----:B------:R-:W-:Y:S01]  /*2b50*/  UMOV UR4, URZ ;  /* 0x000000ff00047c82 */ /* 0x000fe20008000000 */
[----:B-----5:R-:W-:-:S04]  /*2b60*/  USHF.R.U32.HI UR29, URZ, UR11, UR29 ;  /* 0x0000000bff1d7299 */ /* 0x020fc8000801161d */
[----:B------:R-:W-:Y:S02]  /*2b70*/  UIADD3 UR28, UPT, UPT, -UR29, URZ, URZ ;  /* 0x000000ff1d1c7290 */ /* 0x000fe4000fffe1ff */
[----:B-1----:R-:W-:Y:S02]  /*2b80*/  UISETP.GE.AND UP0, UPT, UR70, UR5, UPT ;  /* 0x000000054600728c */ /* 0x002fe4000bf06270 */
[----:B------:R-:W-:-:S07]  /*2b90*/  UIMAD UR28, UR28, UR13, UR6 ;  /* 0x0000000d1c1c72a4 */ /* 0x000fce000f8e0206 */
[----:B------:R-:W-:Y:S05]  /*2ba0*/  BRA.U UP0, `(.L_x_27) ;  /* 0x0000000900247547 */ /* 0x000fea000b800000 */
[----:B------:R-:W1:Y:S01]  /*2bb0*/  S2UR UR9, SR_CgaCtaId ;  /* 0x00000000000979c3 */ /* 0x000e620000008800 */
[----:B------:R-:W-:Y:S01]  /*2bc0*/  UMOV UR4, 0x400 ;  /* 0x0000040000047882 */ /* 0x000fe20000000000 */
[----:B------:R-:W-:Y:S01]  /*2bd0*/  MOV R3, 0x80000000 ;  /* 0x8000000000037802 */ /* 0x000fe20000000f00 */
[----:B------:R-:W2:Y:S01]  /*2be0*/  LDCU UR22, c[0x0][0x614] ;  /* 0x0000c280ff1677ac */ /* 0x000ea20008000800 */
[----:B------:R-:W3:Y:S01]  /*2bf0*/  LDCU UR10, c[0x0][0x38c] ;  /* 0x00007180ff0a77ac */ /* 0x000ee20008000800 */
[----:B------:R-:W-:Y:S01]  /*2c00*/  UMOV UR16, 0x0 ;  /* 0x0000000000107882 */ /* 0x000fe20000000000 */
[----:B------:R-:W-:Y:S01]  /*2c10*/  UMOV UR17, 0x1 ;  /* 0x0000000100117882 */ /* 0x000fe20000000000 */
[----:B------:R-:W4:Y:S01]  /*2c20*/  LDCU.64 UR20, c[0x0][0x348] ;  /* 0x00006900ff1477ac */ /* 0x000f220008000a00 */
[----:B--2---:R-:W-:Y:S02]  /*2c30*/  UIADD3 UR5, UPT, UPT, -UR15, UR22, URZ ;  /* 0x000000160f057290 */ /* 0x004fe4000fffe1ff */
[----:B-1----:R-:W-:Y:S01]  /*2c40*/  ULEA UR9, UR9, UR4, 0x18 ;  /* 0x0000000409097291 */ /* 0x002fe2000f8ec0ff */
[----:B------:R-:W1:Y:S01]  /*2c50*/  LDCU UR4, c[0x0][0x380] ;  /* 0x00007000ff0477ac */ /* 0x000e620008000800 */
[----:B---3--:R-:W-:-:S02]  /*2c60*/  UIADD3 UR7, UPT, UPT, -UR10, URZ, URZ ;  /* 0x000000ff0a077290 */ /* 0x008fc4000fffe1ff */
[----:B------:R-:W-:-:S05]  /*2c70*/  UIADD3 UR11, UPT, UPT, UR10, -0x1, URZ ;  /* 0xffffffff0a0b7890 */ /* 0x000fca000fffe0ff */
[----:B------:R-:W2:Y:S01]  /*2c80*/  SYNCS.PHASECHK.TRANS64.TRYWAIT P0, [UR9+0x70], R3 ;  /* 0x00007003ff0075a7 */ /* 0x000ea20008001109 */
[----:B------:R-:W-:Y:S02]  /*2c90*/  USHF.R.S32.HI UR7, URZ, 0x1f, UR7 ;  /* 0x0000001fff077899 */ /* 0x000fe40008011407 */
[----:B------:R-:W-:Y:S02]  /*2ca0*/  USHF.R.S32.HI UR6, URZ, 0x1f, UR11 ;  /* 0x0000001fff067899 */ /* 0x000fe4000801140b */
[----:B------:R-:W-:Y:S02]  /*2cb0*/  UISETP.GT.AND UP0, UPT, UR10, URZ, UPT ;  /* 0x000000ff0a00728c */ /* 0x000fe4000bf04270 */
[----:B-1----:R-:W-:Y:S02]  /*2cc0*/  UIADD3 UR4, UPT, UPT, UR10, -UR4, URZ ;  /* 0x800000040a047290 */ /* 0x002fe4000fffe0ff */
[----:B------:R-:W-:Y:S02]  /*2cd0*/  ULEA.HI UR10, UR7, -UR10, URZ, 0x7 ;  /* 0x8000000a070a7291 */ /* 0x000fe4000f8f38ff */
[----:B------:R-:W-:-:S02]  /*2ce0*/  ULEA UR4, UR5, UR4, 0x7 ;  /* 0x0000000405047291 */ /* 0x000fc4000f8e38ff */
[----:B------:R-:W-:Y:S02]  /*2cf0*/  ULEA.HI UR7, UR6, UR11, URZ, 0x7 ;  /* 0x0000000b06077291 */ /* 0x000fe4000f8f38ff */
[----:B------:R-:W-:Y:S02]  /*2d00*/  UIADD3 UR8, UPT, UPT, -UR4, URZ, URZ ;  /* 0x000000ff04087290 */ /* 0x000fe4000fffe1ff */
[----:B------:R-:W-:Y:S02]  /*2d10*/  UIADD3 UR5, UPT, UPT, UR4, -0x1, URZ ;  /* 0xffffffff04057890 */ /* 0x000fe4000fffe0ff */
[----:B------:R-:W-:Y:S02]  /*2d20*/  USHF.R.S32.HI UR6, URZ, 0x1f, UR8 ;  /* 0x0000001fff067899 */ /* 0x000fe40008011408 */
[----:B------:R-:W-:Y:S02]  /*2d30*/  USHF.R.S32.HI UR8, URZ, 0x1f, UR5 ;  /* 0x0000001fff087899 */ /* 0x000fe40008011405 */
[----:B------:R-:W-:-:S02]  /*2d40*/  ULEA.HI UR6, UR6, -UR4, URZ, 0x7 ;  /* 0x8000000406067291 */ /* 0x000fc4000f8f38ff */
[----:B------:R-:W-:Y:S02]  /*2d50*/  @UP0 UIMAD.WIDE UR12, UR7, 0x2000000, UR16 ;  /* 0x02000000070c08a5 */ /* 0x000fe4000f8e0210 */
[----:B------:R-:W-:Y:S02]  /*2d60*/  USHF.R.S32.HI UR10, URZ, 0x7, UR10 ;  /* 0x00000007ff0a7899 */ /* 0x000fe4000801140a */
[----:B------:R-:W-:Y:S02]  /*2d70*/  ULEA.HI UR8, UR8, UR5, URZ, 0x7 ;  /* 0x0000000508087291 */ /* 0x000fe4000f8f38ff */
[----:B------:R-:W-:Y:S02]  /*2d80*/  USHF.R.S32.HI UR7, URZ, 0x7, UR6 ;  /* 0x00000007ff077899 */ /* 0x000fe40008011406 */
[----:B------:R-:W-:Y:S02]  /*2d90*/  UIADD3 UR5, UPT, UPT, -UR10, URZ, URZ ;  /* 0x000000ff0a057290 */ /* 0x000fe4000fffe1ff */
[----:B------:R-:W-:-:S02]  /*2da0*/  ULEA.HI.SX32 UR6, UR8, 0x1, 0x19 ;  /* 0x0000000108067891 */ /* 0x000fc4000f8fcaff */
[----:B------:R-:W-:Y:S02]  /*2db0*/  UIADD3 UR7, UPT, UPT, -UR7, URZ, URZ ;  /* 0x000000ff07077290 */ /* 0x000fe4000fffe1ff */
[----:B------:R-:W-:Y:S01]  /*2dc0*/  UISETP.GT.AND UP1, UPT, UR4, URZ, UPT ;  /* 0x000000ff0400728c */ /* 0x000fe2000bf24270 */
[----:B--2-4-:R-:W-:Y:S10]  /*2dd0*/  @!P0 BRA `(.L_x_28) ;  /* 0x0000009400d88947 */ /* 0x014ff40003800000 */
.L_x_79:
[----:B------:R-:W-:Y:S01]  /*2de0*/  @!UP1 UMOV UR6, UR7 ;  /* 0x0000000700069c82 */ /* 0x000fe20008000000 */
[----:B------:R-:W-:Y:S01]  /*2df0*/  @UP0 UMOV UR5, UR13 ;  /* 0x0000000d00050c82 */ /* 0x000fe20008000000 */
[----:B------:R-:W-:Y:S01]  /*2e00*/  ELECT P0, URZ, PT ;  /* 0x0000000000ff782f */ /* 0x000fe20003800000 */
[----:B------:R-:W-:Y:S02]  /*2e10*/  UISETP.LT.AND UP0, UPT, UR6, UR5, UPT ;  /* 0x000000050600728c */ /* 0x000fe4000bf01270 */
[----:B------:R-:W-:Y:S02]  /*2e20*/  UIADD3 UR16, UPT, UPT, UR9, 0x8800, URZ ;  /* 0x0000880009107890 */ /* 0x000fe4000fffe0ff */
[----:B------:R-:W-:Y:S02]  /*2e30*/  USEL UR6, UR6, UR5, UP0 ;  /* 0x0000000506067287 */ /* 0x000fe40008000000 */
[----:B------:R-:W-:Y:S02]  /*2e40*/  UIADD3 UR4, UP0, UPT, UR20, 0x100, URZ ;  /* 0x0000010014047890 */ /* 0x000fe4000ff1e0ff */
[----:B------:R-:W-:-:S02]  /*2e50*/  USHF.L.U32 UR14, UR6, 0x7, URZ ;  /* 0x00000007060e7899 */ /* 0x000fc400080006ff */
[----:B------:R-:W-:Y:S02]  /*2e60*/  UIADD3 UR17, UPT, UPT, UR9, 0x10, URZ ;  /* 0x0000001009117890 */ /* 0x000fe4000fffe0ff */
[----:B-1----:R-:W-:Y:S01]  /*2e70*/  @P0 MOV R2, 0x4000 ;  /* 0x0000400000020802 */ /* 0x002fe20000000f00 */
[----:B------:R-:W-:Y:S02]  /*2e80*/  UIADD3 UR19, UPT, UPT, UR14, -0x80, URZ ;  /* 0xffffff800e137890 */ /* 0x000fe4000fffe0ff */
[----:B------:R-:W-:Y:S01]  /*2e90*/  UIADD3.X UR5, UPT, UPT, URZ, UR21, URZ, UP0, !UPT ;  /* 0x00000015ff057290 */ /* 0x000fe200087fe4ff */
[----:B------:R1:W-:Y:S01]  /*2ea0*/  @P0 SYNCS.ARRIVE.TRANS64 RZ, [UR9+0x10], R2 ;  /* 0x00001002ffff09a7 */ /* 0x0003e20008000009 */
[----:B------:R-:W-:Y:S01]  /*2eb0*/  UMOV UR18, URZ ;  /* 0x000000ff00127c82 */ /* 0x000fe20008000000 */
[----:B------:R-:W-:Y:S01]  /*2ec0*/  UMOV UR20, UR28 ;  /* 0x0000001c00147c82 */ /* 0x000fe20008000000 */
[----:B------:R-:W-:-:S05]  /*2ed0*/  UMOV UR21, UR29 ;  /* 0x0000001d00157c82 */ /* 0x000fca0008000000 */
[----:B------:R2:W-:Y:S01]  /*2ee0*/  UTMALDG.4D [UR16], [UR4], desc[URZ] ;  /* 0x0000ff10040075b4 */ /* 0x0005e20008019000 */
[----:B------:R-:W3:Y:S01]  /*2ef0*/  SYNCS.PHASECHK.TRANS64.TRYWAIT P0, [UR9+0x8], R3 ;  /* 0x00000803ff0075a7 */ /* 0x000ee20008001109 */
[----:B--2---:R-:W2:Y:S02]  /*2f00*/  LDCU.64 UR4, c[0x0][0x348] ;  /* 0x00006900ff0477ac */ /* 0x004ea40008000a00 */
[----:B-123--:R-:W-:Y:S05]  /*2f10*/  @!P0 BRA `(.L_x_29) ;  /* 0x0000009400a88947 */ /* 0x00efea0003800000 */
.L_x_81:
[----:B------:R-:W-:Y:S01]  /*2f20*/  ELECT P0, URZ, PT ;  /* 0x0000000000ff782f */ /* 0x000fe20003800000 */
[----:B------:R-:W-:Y:S02]  /*2f30*/  ULOP3.LUT UR11, URZ, UR15, URZ, 0x33, !UPT ;  /* 0x0000000fff0b7292 */ /* 0x000fe4000f8e33ff */
[----:B------:R-:W-:Y:S02]  /*2f40*/  UIADD3 UR4, UP0, UPT, UR4, 0x80, URZ ;  /* 0x0000008004047890 */ /* 0x000fe4000ff1e0ff */
[----:B------:R-:W-:Y:S02]  /*2f50*/  UIADD3 UR11, UPT, UPT, UR11, UR22, URZ ;  /* 0x000000160b0b7290 */ /* 0x000fe4000fffe0ff */
[----:B------:R-:W-:Y:S02]  /*2f60*/  UIADD3 UR8, UPT, UPT, UR9, 0x4800, URZ ;  /* 0x0000480009087890 */ /* 0x000fe4000fffe0ff */
[----:B------:R-:W-:Y:S02]  /*2f70*/  USHF.L.U32 UR11, UR11, 0x7, URZ ;  /* 0x000000070b0b7899 */ /* 0x000fe400080006ff */
[----:B------:R-:W-:-:S02]  /*2f80*/  UIADD3.X UR5, UPT, UPT, URZ, UR5, URZ, UP0, !UPT ;  /* 0x00000005ff057290 */ /* 0x000fc400087fe4ff */
[----:B-1----:R-:W-:Y:S01]  /*2f90*/  @P0 MOV R2, 0x4000 ;  /* 0x0000400000020802 */ /* 0x002fe20000000f00 */
[----:B------:R-:W-:Y:S01]  /*2fa0*/  UMOV UR10, URZ ;  /* 0x000000ff000a7c82 */ /* 0x000fe20008000000 */
[----:B------:R-:W-:Y:S01]  /*2fb0*/  UMOV UR12, UR28 ;  /* 0x0000001c000c7c82 */ /* 0x000fe20008000000 */
[----:B------:R-:W-:Y:S01]  /*2fc0*/  UMOV UR13, UR29 ;  /* 0x0000001d000d7c82 */ /* 0x000fe20008000000 */
[----:B------:R1:W-:Y:S03]  /*2fd0*/  @P0 SYNCS.ARRIVE.TRANS64 RZ, [UR9], R2 ;  /* 0x00000002ffff09a7 */ /* 0x0003e60008000009 */
[----:B------:R2:W-:Y:S01]  /*2fe0*/  UTMALDG.4D [UR8], [UR4], desc[URZ] ;  /* 0x0000ff08040075b4 */ /* 0x0005e20008019000 */
[----:B------:R-:W3:Y:S01]  /*2ff0*/  SYNCS.PHASECHK.TRANS64.TRYWAIT P0, [UR9+0x78], R3 ;  /* 0x00007803ff0075a7 */ /* 0x000ee20008001109 */
[----:B--2---:R-:W2:Y:S02]  /*3000*/  LDCU.64 UR4, c[0x0][0x348] ;  /* 0x00006900ff0477ac */ /* 0x004ea40008000a00 */
[----:B-123--:R-:W-:Y:S05]  /*3010*/  @!P0 BRA `(.L_x_30) ;  /* 0x0000009400888947 */ /* 0x00efea0003800000 */
.L_x_83:
[----:B------:R-:W-:Y:S01]  /*3020*/  ELECT P0, URZ, PT ;  /* 0x0000000000ff782f */ /* 0x000fe20003800000 */
[----:B------:R-:W-:Y:S01]  /*3030*/  HFMA2 R4, -RZ, RZ, 0, 5.9604644775390625e-08 ;  /* 0x00000001ff047431 */ /* 0x000fe200000001ff */
[----:B------:R-:W-:Y:S01]  /*3040*/  UIADD3 UR4, UP0, UPT, UR4, 0x180, URZ ;  /* 0x0000018004047890 */ /* 0x000fe2000ff1e0ff */
[----:B-1----:R-:W-:Y:S01]  /*3050*/  IMAD.MOV.U32 R5, RZ, RZ, RZ ;  /* 0x000000ffff057224 */ /* 0x002fe200078e00ff */
[----:B------:R-:W-:Y:S02]  /*3060*/  UIADD3 UR16, UPT, UPT, UR9, 0xc800, URZ ;  /* 0x0000c80009107890 */ /* 0x000fe4000fffe0ff */
[----:B------:R-:W-:Y:S02]  /*3070*/  UIADD3.X UR5, UPT, UPT, URZ, UR5, URZ, UP0, !UPT ;  /* 0x00000005ff057290 */ /* 0x000fe400087fe4ff */
[----:B------:R-:W-:Y:S02]  /*3080*/  UISETP.GE.AND UP0, UPT, UR6, 0x2, UPT ;  /* 0x000000020600788c */ /* 0x000fe4000bf06270 */
[----:B------:R-:W-:Y:S01]  /*3090*/  UIADD3 UR17, UPT, UPT, UR9, 0x18, URZ ;  /* 0x0000001809117890 */ /* 0x000fe2000fffe0ff */
[----:B------:R-:W-:-:S02]  /*30a0*/  UMOV UR18, URZ ;  /* 0x000000ff00127c82 */ /* 0x000fc40008000000 */
[----:B------:R-:W-:Y:S01]  /*30b0*/  @P0 IMAD.MOV.U32 R2, RZ, RZ, 0x4000 ;  /* 0x00004000ff020424 */ /* 0x000fe200078e00ff */
[----:B------:R-:W-:Y:S01]  /*30c0*/  UMOV UR20, UR28 ;  /* 0x0000001c00147c82 */ /* 0x000fe20008000000 */
[----:B------:R-:W-:Y:S02]  /*30d0*/  UMOV UR21, UR29 ;  /* 0x0000001d00157c82 */ /* 0x000fe40008000000 */
[----:B------:R1:W-:Y:S02]  /*30e0*/  @P0 SYNCS.ARRIVE.TRANS64 RZ, [UR9+0x18], R2 ;  /* 0x00001802ffff09a7 */ /* 0x0003e40008000009 */
[----:B------:R2:W-:Y:S02]  /*30f0*/  UTMALDG.4D [UR16], [UR4], desc[URZ] ;  /* 0x0000ff10040075b4 */ /* 0x0005e40008019000 */
[----:B--2---:R-:W-:Y:S01]  /*3100*/  UMOV UR4, 0x2 ;  /* 0x0000000200047882 */ /* 0x004fe20000000000 */
[----:B------:R-:W-:Y:S05]  /*3110*/  BRA.U !UP0, `(.L_x_27) ;  /* 0x0000000108c87547 */ /* 0x000fea000b800000 */
[----:B------:R-:W2:Y:S01]  /*3120*/  LDCU.64 UR4, c[0x0][0x348] ;  /* 0x00006900ff0477ac */ /* 0x000ea20008000a00 */
[----:B------:R-:W-:Y:S02]  /*3130*/  MOV R4, 0x1 ;  /* 0x0000000100047802 */ /* 0x000fe40000000f00 */
[----:B------:R-:W-:Y:S01]  /*3140*/  MOV R3, 0x4000 ;  /* 0x0000400000037802 */ /* 0x000fe20000000f00 */
[----:B------:R-:W-:Y:S01]  /*3150*/  UIADD3 UR7, UPT, UPT, -UR6, URZ, URZ ;  /* 0x000000ff06077290 */ /* 0x000fe2000fffe1ff */
[----:B------:R-:W-:Y:S01]  /*3160*/  UMOV UR26, URZ ;  /* 0x000000ff001a7c82 */ /* 0x000fe20008000000 */
[----:B------:R-:W-:Y:S01]  /*3170*/  UMOV UR18, URZ ;  /* 0x000000ff00127c82 */ /* 0x000fe20008000000 */
[----:B--2---:R-:W-:Y:S02]  /*3180*/  UIADD3 UR12, UP1, UPT, UR4, 0x100, URZ ;  /* 0x00000100040c7890 */ /* 0x004fe4000ff3e0ff */
[----:B------:R-:W-:Y:S02]  /*3190*/  UIADD3 UR10, UP0, UPT, UR4, 0x180, URZ ;  /* 0x00000180040a7890 */ /* 0x000fe4000ff1e0ff */
[----:B------:R-:W-:-:S02]  /*31a0*/  UIADD3.X UR13, UPT, UPT, URZ, UR5, URZ, UP1, !UPT ;  /* 0x00000005ff0d7290 */ /* 0x000fc40008ffe4ff */
[----:B------:R-:W-:Y:S01]  /*31b0*/  UIADD3.X UR11, UPT, UPT, URZ, UR5, URZ, UP0, !UPT ;  /* 0x00000005ff0b7290 */ /* 0x000fe200087fe4ff */
[----:B------:R-:W-:-:S11]  /*31c0*/  UMOV UR4, 0x2 ;  /* 0x0000000200047882 */ /* 0x000fd60000000000 */
.L_x_33:
[----:B------:R-:W-:Y:S01]  /*31d0*/  ULEA UR5, UR4, UR9, 0x3 ;  /* 0x0000000904057291 */ /* 0x000fe2000f8e18ff */
[----:B------:R-:W-:-:S08]  /*31e0*/  SHF.L.U32 R6, R4, 0x1f, RZ ;  /* 0x0000001f04067819 */ /* 0x000fd000000006ff */
[----:B--2---:R-:W2:Y:S02]  /*31f0*/  SYNCS.PHASECHK.TRANS64.TRYWAIT P0, [UR5+0x70], R6 ;  /* 0x00007006ff0075a7 */ /* 0x004ea40008001105 */
[----:B-12---:R-:W-:Y:S05]  /*3200*/  @!P0 BRA `(.L_x_31) ;  /* 0x00000094002c8947 */ /* 0x006fea0003800000 */
.L_x_85:
[----:B------:R-:W-:Y:S01]  /*3210*/  UIADD3 UR6, UPT, UPT, UR4, 0x1, URZ ;  /* 0x0000000104067890 */ /* 0x000fe2000fffe0ff */
[----:B------:R-:W-:-:S03]  /*3220*/  ELECT P0, URZ, PT ;  /* 0x0000000000ff782f */ /* 0x000fc60003800000 */
[----:B------:R-:W-:Y:S02]  /*3230*/  UISETP.NE.AND UP0, UPT, UR6, 0xc, UPT ;  /* 0x0000000c0600788c */ /* 0x000fe4000bf05270 */
[----:B------:R-:W-:Y:S02]  /*3240*/  ULEA UR24, UR4, UR9, 0xe ;  /* 0x0000000904187291 */ /* 0x000fe4000f8e70ff */
[----:B------:R-:W-:Y:S02]  /*3250*/  USEL UR4, URZ, 0x1, UP0 ;  /* 0x00000001ff047887 */ /* 0x000fe40008000000 */
[----:B------:R-:W-:Y:S02]  /*3260*/  USEL UR6, UR6, URZ, UP0 ;  /* 0x000000ff06067287 */ /* 0x000fe40008000000 */
[----:B------:R-:W-:Y:S02]  /*3270*/  UIADD3 UR27, UPT, UPT, UR14, -0x100, URZ ;  /* 0xffffff000e1b7890 */ /* 0x000fe4000fffe0ff */
[----:B------:R-:W-:Y:S01]  /*3280*/  UIADD3 UR24, UPT, UPT, UR24, 0x8800, URZ ;  /* 0x0000880018187890 */ /* 0x000fe2000fffe0ff */
[----:B------:R-:W-:Y:S01]  /*3290*/  LOP3.LUT R4, R4, UR4, RZ, 0x3c, !PT ;  /* 0x0000000404047c12 */ /* 0x000fe2000f8e3cff */
[----:B------:R-:W-:Y:S01]  /*32a0*/  UIADD3 UR25, UPT, UPT, UR5, 0x10, URZ ;  /* 0x0000001005197890 */ /* 0x000fe2000fffe0ff */
[----:B-1----:R-:W-:Y:S01]  /*32b0*/  @P0 IMAD.MOV.U32 R2, RZ, RZ, 0x4000 ;  /* 0x00004000ff020424 */ /* 0x002fe200078e00ff */
[----:B------:R-:W-:-:S02]  /*32c0*/  ULEA UR4, UR6, UR9, 0x3 ;  /* 0x0000000906047291 */ /* 0x000fc4000f8e18ff */
[----:B------:R-:W-:Y:S01]  /*32d0*/  IMAD.U32 R6, R4, -0x80000000, RZ ;  /* 0x8000000004067824 */ /* 0x000fe200078e00ff */
[----:B------:R1:W-:Y:S04]  /*32e0*/  @P0 SYNCS.ARRIVE.TRANS64 RZ, [UR5+0x10], R2 ;  /* 0x00001002ffff09a7 */ /* 0x0003e80008000005 */
[----:B------:R1:W-:Y:S02]  /*32f0*/  UTMALDG.4D [UR24], [UR12], desc[URZ] ;  /* 0x0000ff180c0075b4 */ /* 0x0003e40008019000 */
[----:B------:R-:W2:Y:S02]  /*3300*/  SYNCS.PHASECHK.TRANS64.TRYWAIT P0, [UR4+0x70], R6 ;  /* 0x00007006ff0075a7 */ /* 0x000ea40008001104 */
[----:B-12---:R-:W-:Y:S05]  /*3310*/  @!P0 BRA `(.L_x_32) ;  /* 0x0000009400048947 */ /* 0x006fea0003800000 */
.L_x_87:
[----:B------:R-:W-:Y:S01]  /*3320*/  ELECT P0, URZ, PT ;  /* 0x0000000000ff782f */ /* 0x000fe20003800000 */
[----:B------:R-:W-:Y:S02]  /*3330*/  ULEA UR16, UR6, UR9, 0xe ;  /* 0x0000000906107291 */ /* 0x000fe4000f8e70ff */
[----:B------:R-:W-:Y:S02]  /*3340*/  UIADD3 UR17, UPT, UPT, UR4, 0x10, URZ ;  /* 0x0000001004117890 */ /* 0x000fe4000fffe0ff */
[----:B------:R-:W-:Y:S01]  /*3350*/  UIADD3 UR16, UPT, UPT, UR16, 0x8800, URZ ;  /* 0x0000880010107890 */ /* 0x000fe2000fffe0ff */
[----:B------:R-:W-:Y:S01]  /*3360*/  UMOV UR19, UR27 ;  /* 0x0000001b00137c82 */ /* 0x000fe20008000000 */
[----:B------:R-:W-:Y:S01]  /*3370*/  UMOV UR20, UR28 ;  /* 0x0000001c00147c82 */ /* 0x000fe20008000000 */
[----:B------:R-:W-:Y:S01]  /*3380*/  UMOV UR21, UR29 ;  /* 0x0000001d00157c82 */ /* 0x000fe20008000000 */
[----:B------:R-:W-:-:S04]  /*3390*/  UIADD3 UR7, UPT, UPT, UR7, 0x1, URZ ;  /* 0x0000000107077890 */ /* 0x000fc8000fffe0ff */
[----:B------:R2:W-:Y:S01]  /*33a0*/  @P0 SYNCS.ARRIVE.TRANS64 RZ, [UR4+0x10], R3 ;  /* 0x00001003ffff09a7 */ /* 0x0005e20008000004 */
[----:B------:R-:W-:Y:S01]  /*33b0*/  UIADD3 UR4, UPT, UPT, UR6, 0x1, URZ ;  /* 0x0000000106047890 */ /* 0x000fe2000fffe0ff */
[----:B------:R2:W-:Y:S01]  /*33c0*/  UTMALDG.4D [UR16], [UR10], desc[URZ] ;  /* 0x0000ff100a0075b4 */ /* 0x0005e20008019000 */
[----:B------:R-:W-:Y:S02]  /*33d0*/  UIADD3 UR14, UPT, UPT, UR14, -0x80, URZ ;  /* 0xffffff800e0e7890 */ /* 0x000fe4000fffe0ff */
[----:B------:R-:W-:-:S04]  /*33e0*/  UISETP.NE.AND UP0, UPT, UR4, 0xc, UPT ;  /* 0x0000000c0400788c */ /* 0x000fc8000bf05270 */
[----:B------:R-:W-:Y:S02]  /*33f0*/  USEL UR4, UR4, URZ, UP0 ;  /* 0x000000ff04047287 */ /* 0x000fe40008000000 */
[----:B------:R-:W-:Y:S02]  /*3400*/  USEL UR5, URZ, 0x1, UP0 ;  /* 0x00000001ff057887 */ /* 0x000fe40008000000 */
[----:B------:R-:W-:-:S04]  /*3410*/  UISETP.NE.AND UP0, UPT, UR7, -0x1, UPT ;  /* 0xffffffff0700788c */ /* 0x000fc8000bf05270 */
[----:B------:R-:W-:-:S05]  /*3420*/  LOP3.LUT R4, R4, UR5, RZ, 0x3c, !PT ;  /* 0x0000000504047c12 */ /* 0x000fca000f8e3cff */
[----:B------:R-:W-:Y:S05]  /*3430*/  BRA.U UP0, `(.L_x_33) ;  /* 0xfffffffd00647547 */ /* 0x000fea000b83ffff */
.L_x_27:
[----:B------:R-:W-:Y:S02]  /*3440*/  UIADD3 UR5, UPT, UPT, UR4, 0x2, URZ ;  /* 0x0000000204057890 */ /* 0x000fe4000fffe0ff */
[----:B------:R-:W-:-:S04]  /*3450*/  UISETP.NE.AND UP0, UPT, UR4, 0xb, UPT ;  /* 0x0000000b0400788c */ /* 0x000fc8000bf05270 */
[----:B------:R-:W-:-:S04]  /*3460*/  USEL UR5, UR5, 0x1, UP0 ;  /* 0x0000000105057887 */ /* 0x000fc80008000000 */
[----:B------:R-:W-:Y:S02]  /*3470*/  UIADD3 UR6, UPT, UPT, UR5, 0x1, URZ ;  /* 0x0000000105067890 */ /* 0x000fe4000fffe0ff */
[----:B------:R-:W-:-:S04]  /*3480*/  UISETP.NE.AND UP1, UPT, UR5, 0xc, UPT ;  /* 0x0000000c0500788c */ /* 0x000fc8000bf25270 */
[----:B------:R-:W-:Y:S02]  /*3490*/  USEL UR8, UR6, 0x1, UP1 ;  /* 0x0000000106087887 */ /* 0x000fe40008800000 */
[----:B------:R-:W-:Y:S02]  /*34a0*/  UISETP.EQ.XOR UP1, UPT, UR4, 0xb, !UP1 ;  /* 0x0000000b0400788c */ /* 0x000fe4000cf22a70 */
[----:B------:R-:W-:Y:S02]  /*34b0*/  UIADD3 UR5, UPT, UPT, UR8, 0x1, URZ ;  /* 0x0000000108057890 */ /* 0x000fe4000fffe0ff */
[----:B------:R-:W-:Y:S02]  /*34c0*/  UISETP.NE.AND UP0, UPT, UR8, 0xc, UPT ;  /* 0x0000000c0800788c */ /* 0x000fe4000bf05270 */
[----:B------:R-:W-:Y:S02]  /*34d0*/  UISETP.EQ.XOR UP1, UPT, UR8, 0xc, UP1 ;  /* 0x0000000c0800788c */ /* 0x000fe40008f22a70 */
[----:B------:R-:W-:-:S04]  /*34e0*/  USEL UR7, UR5, 0x1, UP0 ;  /* 0x0000000105077887 */ /* 0x000fc80008000000 */
        /* <DEDUP_REMOVED lines=20> */
[----:B------:R-:W-:Y:S01]  /*3630*/  UIADD3 UR4, UPT, UPT, UR5, 0x1, URZ ;  /* 0x0000000105047890 */ /* 0x000fe2000fffe0ff */
[----:B------:R-:W3:Y:S01]  /*3640*/  S2UR UR6, SR_CgaCtaId ;  /* 0x00000000000679c3 */ /* 0x000ee20000008800 */
[----:B------:R-:W-:Y:S02]  /*3650*/  UISETP.NE.AND UP0, UPT, UR5, 0xc, UPT ;  /* 0x0000000c0500788c */ /* 0x000fe4000bf05270 */
[----:B------:R-:W-:Y:S02]  /*3660*/  UISETP.EQ.XOR UP1, UPT, UR5, 0xc, UP1 ;  /* 0x0000000c0500788c */ /* 0x000fe40008f22a70 */
[----:B------:R-:W-:-:S04]  /*3670*/  USEL UR4, UR4, 0x1, UP0 ;  /* 0x0000000104047887 */ /* 0x000fc80008000000 */
[----:B------:R-:W-:Y:S02]  /*3680*/  UIADD3 UR5, UPT, UPT, UR4, 0x1, URZ ;  /* 0x0000000104057890 */ /* 0x000fe4000fffe0ff */
[----:B------:R-:W-:Y:S02]  /*3690*/  UISETP.NE.AND UP0, UPT, UR4, 0xc, UPT ;  /* 0x0000000c0400788c */ /* 0x000fe4000bf05270 */
[----:B------:R-:W-:Y:S02]  /*36a0*/  UISETP.EQ.XOR UP1, UPT, UR4, 0xc, UP1 ;  /* 0x0000000c0400788c */ /* 0x000fe40008f22a70 */
[----:B------:R-:W-:-:S03]  /*36b0*/  USEL UR4, UR5, 0x1, UP0 ;  /* 0x0000000105047887 */ /* 0x000fc60008000000 */
[----:B------:R-:W-:Y:S01]  /*36c0*/  UMOV UR5, 0x400 ;  /* 0x0000040000057882 */ /* 0x000fe20000000000 */
[----:B------:R-:W-:Y:S02]  /*36d0*/  UISETP.EQ.XOR UP1, UPT, UR4, 0xc, UP1 ;  /* 0x0000000c0400788c */ /* 0x000fe40008f22a70 */
[----:B------:R-:W-:Y:S02]  /*36e0*/  UISETP.NE.AND UP0, UPT, UR4, 0xc, UPT ;  /* 0x0000000c0400788c */ /* 0x000fe4000bf05270 */
[----:B---3--:R-:W-:Y:S02]  /*36f0*/  ULEA UR5, UR6, UR5, 0x18 ;  /* 0x0000000506057291 */ /* 0x008fe4000f8ec0ff */
[----:B------:R-:W-:Y:S02]  /*3700*/  USEL UR6, URZ, 0x1, !UP1 ;  /* 0x00000001ff067887 */ /* 0x000fe4000c800000 */
[----:B------:R-:W-:-:S04]  /*3710*/  USEL UR4, UR4, URZ, UP0 ;  /* 0x000000ff04047287 */ /* 0x000fc80008000000 */
[----:B------:R-:W-:Y:S01]  /*3720*/  ULEA UR4, UR4, UR5, 0x3 ;  /* 0x0000000504047291 */ /* 0x000fe2000f8e18ff */
[----:B------:R-:W-:-:S04]  /*3730*/  LOP3.LUT R4, R4, UR6, RZ, 0x3c, !PT ;  /* 0x0000000604047c12 */ /* 0x000fc8000f8e3cff */
[----:B------:R-:W-:-:S04]  /*3740*/  SHF.L.U32 R6, R4, 0x1f, RZ ;  /* 0x0000001f04067819 */ /* 0x000fc800000006ff */
[----:B------:R-:W3:Y:S02]  /*3750*/  SYNCS.PHASECHK.TRANS64.TRYWAIT P0, [UR4+0x70], R6 ;  /* 0x00007006ff0075a7 */ /* 0x000ee40008001104 */
[----:B---3--:R-:W-:Y:S05]  /*3760*/  @!P0 BRA `(.L_x_34) ;  /* 0x00000090000c8947 */ /* 0x008fea0003800000 */
.L_x_89:
[----:B------:R-:W-:Y:S01]  /*3770*/  ELECT P0, URZ, PT ;  /* 0x0000000000ff782f */ /* 0x000fe20003800000 */
[----:B------:R-:W-:-:S12]  /*3780*/  IMAD.U32 R4, R5, -0x80000000, RZ ;  /* 0x8000000005047824 */ /* 0x000fd800078e00ff */
[----:B-1----:R-:W-:-:S04]  /*3790*/  @P0 MOV R2, 0x4000 ;  /* 0x0000400000020802 */ /* 0x002fc80000000f00 */
[----:B------:R1:W-:Y:S01]  /*37a0*/  @P0 SYNCS.ARRIVE.TRANS64 RZ, [UR4+0x10], R2 ;  /* 0x00001002ffff09a7 */ /* 0x0003e20008000004 */
[----:B------:R-:W3:Y:S02]  /*37b0*/  SYNCS.PHASECHK.TRANS64.TRYWAIT P0, [UR5+0x8], R4 ;  /* 0x00000804ff0075a7 */ /* 0x000ee40008001105 */
[----:B-1-3--:R-:W-:Y:S05]  /*37c0*/  @!P0 BRA `(.L_x_35) ;  /* 0x0000009000108947 */ /* 0x00afea0003800000 */
.L_x_91:
[----:B------:R-:W-:-:S13]  /*37d0*/  ELECT P0, URZ, PT ;  /* 0x0000000000ff782f */ /* 0x000fda0003800000 */
[----:B-1----:R-:W-:-:S04]  /*37e0*/  @P0 MOV R2, 0x4000 ;  /* 0x0000400000020802 */ /* 0x002fc80000000f00 */
[----:B------:R1:W-:Y:S03]  /*37f0*/  @P0 SYNCS.ARRIVE.TRANS64 RZ, [UR5], R2 ;  /* 0x00000002ffff09a7 */ /* 0x0003e60008000005 */
.L_x_5:
[----:B------:R-:W-:-:S09]  /*3800*/  UISETP.GT.AND UP0, UPT, UR68, 0x3, UPT ;  /* 0x000000034400788c */ /* 0x000fd2000bf04270 */
[----:B------:R-:W-:Y:S05]  /*3810*/  BRA.U UP0, `(.L_x_3) ;  /* 0x00000075004c7547 */ /* 0x000fea000b800000 */
.L_x_36:
[----:B------:R-:W-:-:S08]  /*3820*/  NOP ;  /* 0x0000000000007918 */ /* 0x000fd00000000000 */
[----:B------:R-:W5:Y:S02]  /*3830*/  USETMAXREG.TRY_ALLOC.CTAPOOL UP0, 0xc8 ;  /* 0x000000c8000079c8 */ /* 0x000f640008000600 */
[----:B-----5:R-:W-:Y:S05]  /*3840*/  BRA.U !UP0, `(.L_x_36) ;  /* 0xfffffffd08f47547 */ /* 0x020fea000b83ffff */
[----:B------:R-:W5:Y:S01]  /*3850*/  LDCU UR4, c[0x0][0x60c] ;  /* 0x0000c180ff0477ac */ /* 0x000f620008000800 */
[----:B--2---:R-:W-:Y:S01]  /*3860*/  UMOV UR10, 0x1 ;  /* 0x00000001000a7882 */ /* 0x004fe20000000000 */
[----:B-----5:R-:W-:Y:S01]  /*3870*/  UISETP.GE.AND UP0, UPT, UR70, UR4, UPT ;  /* 0x000000044600728c */ /* 0x020fe2000bf06270 */
[----:B------:R-:W-:Y:S08]  /*3880*/  BAR.SYNC.DEFER_BLOCKING 0x2, 0x120 ;  /* 0x0084800000007b1d */ /* 0x000ff00000010000 */
[----:B------:R-:W-:Y:S05]  /*3890*/  BRA.U UP0, `(.L_x_37) ;  /* 0x00000075000c7547 */ /* 0x000fea000b800000 */
[----:B------:R-:W2:Y:S01]  /*38a0*/  S2UR UR4, SR_CgaCtaId ;  /* 0x00000000000479c3 */ /* 0x000ea20000008800 */
[----:B------:R-:W-:Y:S01]  /*38b0*/  UMOV UR7, 0x400 ;  /* 0x0000040000077882 */ /* 0x000fe20000000000 */
[----:B-1----:R-:W-:Y:S01]  /*38c0*/  HFMA2 R2, -RZ, RZ, -0.0 , 0 ;  /* 0x80000000ff027431 */ /* 0x002fe200000001ff */
[----:B------:R-:W1:Y:S01]  /*38d0*/  LDCU UR6, c[0x0][0x654] ;  /* 0x0000ca80ff0677ac */ /* 0x000e620008000800 */
[----:B------:R-:W5:Y:S01]  /*38e0*/  LDCU UR14, c[0x0][0x38c] ;  /* 0x00007180ff0e77ac */ /* 0x000f620008000800 */
[----:B------:R-:W4:Y:S01]  /*38f0*/  LDCU UR17, c[0x0][0x380] ;  /* 0x00007000ff1177ac */ /* 0x000f220008000800 */
[----:B--2---:R-:W-:Y:S01]  /*3900*/  ULEA UR7, UR4, UR7, 0x18 ;  /* 0x0000000704077291 */ /* 0x004fe2000f8ec0ff */
[----:B------:R-:W2:Y:S08]  /*3910*/  LDCU UR4, c[0x0][0x640] ;  /* 0x0000c800ff0477ac */ /* 0x000eb00008000800 */
[----:B------:R-:W3:Y:S02]  /*3920*/  SYNCS.PHASECHK.TRANS64.TRYWAIT P0, [UR7+0x108], R2 ;  /* 0x00010802ff0075a7 */ /* 0x000ee40008001107 */
[----:B--23--:R-:W-:-:S04]  /*3930*/  UIMAD.WIDE.U32 UR4, UR70, UR4, URZ ;  /* 0x00000004460472a5 */ /* 0x00cfc8000f8e00ff */
[----:B------:R-:W-:-:S04]  /*3940*/  UIADD3 UR4, UPT, UPT, -UR5, UR70, URZ ;  /* 0x0000004605047290 */ /* 0x000fc8000fffe1ff */
[----:B------:R-:W-:-:S04]  /*3950*/  USHF.R.U32.HI UR4, URZ, UR74, UR4 ;  /* 0x0000004aff047299 */ /* 0x000fc80008011604 */
[----:B------:R-:W-:Y:S01]  /*3960*/  UIADD3 UR4, UPT, UPT, UR5, UR4, URZ ;  /* 0x0000000405047290 */ /* 0x000fe2000fffe0ff */
[----:B------:R-:W2:Y:S03]  /*3970*/  LDCU UR5, c[0x0][0x634] ;  /* 0x0000c680ff0577ac */ /* 0x000ea60008000800 */
[----:B------:R-:W-:-:S04]  /*3980*/  USHF.R.U32.HI UR4, URZ, UR71, UR4 ;  /* 0x00000047ff047299 */ /* 0x000fc80008011604 */
[----:B-1----:R-:W-:Y:S01]  /*3990*/  UISETP.GE.AND UP0, UPT, UR4, UR6, UPT ;  /* 0x000000060400728c */ /* 0x002fe2000bf06270 */
[----:B------:R-:W1:Y:S01]  /*39a0*/  LDCU UR6, c[0x0][0x63c] ;  /* 0x0000c780ff0677ac */ /* 0x000e620008000800 */
[----:B------:R-:W-:Y:S02]  /*39b0*/  UIADD3 UR4, UPT, UPT, -UR4, URZ, URZ ;  /* 0x000000ff04047290 */ /* 0x000fe4000fffe1ff */
[----:B----4-:R-:W-:-:S07]  /*39c0*/  USEL UR8, UR75, UR72, !UP0 ;  /* 0x000000484b087287 */ /* 0x010fce000c000000 */
[----:B--2---:R-:W2:Y:S01]  /*39d0*/  @UP0 LDCU UR5, c[0x0][0x64c] ;  /* 0x0000c980ff0507ac */ /* 0x004ea20008000800 */
[----:B-1----:R-:W-:Y:S01]  /*39e0*/  UIMAD UR6, UR4, UR6, UR70 ;  /* 0x00000006040672a4 */ /* 0x002fe2000f8e0246 */
[----:B--2--5:R-:W-:Y:S11]  /*39f0*/  @!P0 BRA `(.L_x_38) ;  /* 0x0000008c00a08947 */ /* 0x024ff60003800000 */
.L_x_93:
[----:B------:R-:W2:Y:S01]  /*3a00*/  SYNCS.PHASECHK.TRANS64.TRYWAIT P0, [UR7+0xd0], RZ ;  /* 0x0000d0ffff0075a7 */ /* 0x000ea20008001107 */
[----:B------:R-:W-:Y:S01]  /*3a10*/  UIMAD.WIDE.U32 UR4, UR6, UR5, URZ ;  /* 0x00000005060472a5 */ /* 0x000fe2000f8e00ff */
[C---:B------:R-:W-:Y:S01]  /*3a20*/  IMAD.U32 R3, R0.reuse, 0x10000, RZ ;  /* 0x0001000000037824 */ /* 0x040fe200078e00ff */
[----:B------:R-:W3:Y:S01]  /*3a30*/  LDCU UR15, c[0x0][0x614] ;  /* 0x0000c280ff0f77ac */ /* 0x000ee20008000800 */
[----:B-1----:R-:W-:Y:S01]  /*3a40*/  LOP3.LUT R5, R0, 0x7f, RZ, 0xc0, !PT ;  /* 0x0000007f00057812 */ /* 0x002fe200078ec0ff */
[----:B------:R-:W-:Y:S01]  /*3a50*/  IMAD.U32 R37, RZ, RZ, UR17 ;  /* 0x00000011ff257e24 */ /* 0x000fe2000f8e00ff */
[----:B------:R-:W-:Y:S01]  /*3a60*/  ULOP3.LUT UR8, UR8, 0xff, URZ, 0xc0, !UPT ;  /* 0x000000ff08087892 */ /* 0x000fe2000f8ec0ff */
[----:B------:R-:W-:Y:S01]  /*3a70*/  LOP3.LUT R3, R3, 0x600000, RZ, 0xc0, !PT ;  /* 0x0060000003037812 */ /* 0x000fe200078ec0ff */
[----:B------:R-:W-:Y:S02]  /*3a80*/  UIADD3 UR4, UPT, UPT, UR6, -UR5, URZ ;  /* 0x8000000506047290 */ /* 0x000fe4000fffe0ff */
[----:B------:R-:W-:-:S02]  /*3a90*/  USEL UR6, UR76, UR73, !UP0 ;  /* 0x000000494c067287 */ /* 0x000fc4000c000000 */
[----:B------:R-:W-:Y:S02]  /*3aa0*/  USHF.R.U32.HI UR4, URZ, UR8, UR4 ;  /* 0x00000008ff047299 */ /* 0x000fe40008011604 */
[----:B------:R-:W-:Y:S02]  /*3ab0*/  ULOP3.LUT UR6, UR6, 0xff, URZ, 0xc0, !UPT ;  /* 0x000000ff06067892 */ /* 0x000fe4000f8ec0ff */
[----:B------:R-:W-:Y:S02]  /*3ac0*/  UIADD3 UR4, UPT, UPT, UR5, UR4, URZ ;  /* 0x0000000405047290 */ /* 0x000fe4000fffe0ff */
[----:B------:R-:W-:Y:S02]  /*3ad0*/  UIADD3 UR8, UPT, UPT, UR14, -UR17, URZ ;  /* 0x800000110e087290 */ /* 0x000fe4000fffe0ff */
[----:B------:R-:W-:Y:S02]  /*3ae0*/  USHF.R.U32.HI UR11, URZ, UR6, UR4 ;  /* 0x00000006ff0b7299 */ /* 0x000fe40008011604 */
[----:B------:R-:W-:-:S02]  /*3af0*/  UIADD3 UR10, UPT, UPT, UR14, -0x1, URZ ;  /* 0xffffffff0e0a7890 */ /* 0x000fc4000fffe0ff */
[----:B---3--:R-:W-:Y:S02]  /*3b00*/  UIADD3 UR4, UPT, UPT, -UR11, UR15, URZ ;  /* 0x0000000f0b047290 */ /* 0x008fe4000fffe1ff */
[----:B------:R-:W-:Y:S02]  /*3b10*/  UIADD3 UR5, UPT, UPT, -UR14, URZ, URZ ;  /* 0x000000ff0e057290 */ /* 0x000fe4000fffe1ff */
[----:B------:R-:W-:Y:S02]  /*3b20*/  ULEA UR9, UR4, UR8, 0x7 ;  /* 0x0000000804097291 */ /* 0x000fe4000f8e38ff */
[----:B------:R-:W-:Y:S02]  /*3b30*/  USHF.R.S32.HI UR4, URZ, 0x1f, UR10 ;  /* 0x0000001fff047899 */ /* 0x000fe4000801140a */
[----:B------:R-:W-:Y:S02]  /*3b40*/  USHF.R.S32.HI UR5, URZ, 0x1f, UR5 ;  /* 0x0000001fff057899 */ /* 0x000fe40008011405 */
[----:B------:R-:W-:-:S02]  /*3b50*/  UIADD3 UR6, UPT, UPT, -UR9, URZ, URZ ;  /* 0x000000ff09067290 */ /* 0x000fc4000fffe1ff */
[----:B------:R-:W-:Y:S02]  /*3b60*/  ULEA.HI UR10, UR4, UR10, URZ, 0x7 ;  /* 0x0000000a040a7291 */ /* 0x000fe4000f8f38ff */
[----:B------:R-:W-:Y:S02]  /*3b70*/  ULEA.HI UR8, UR5, -UR14, URZ, 0x7 ;  /* 0x8000000e05087291 */ /* 0x000fe4000f8f38ff */
[----:B------:R-:W-:Y:S02]  /*3b80*/  USHF.R.S32.HI UR4, URZ, 0x1f, UR6 ;  /* 0x0000001fff047899 */ /* 0x000fe40008011406 */
[----:B------:R-:W-:Y:S02]  /*3b90*/  UIADD3 UR5, UPT, UPT, UR9, -0x1, URZ ;  /* 0xffffffff09057890 */ /* 0x000fe4000fffe0ff */
[----:B------:R-:W-:Y:S02]  /*3ba0*/  UISETP.GT.AND UP0, UPT, UR14, URZ, UPT ;  /* 0x000000ff0e00728c */ /* 0x000fe4000bf04270 */
[----:B------:R-:W-:-:S02]  /*3bb0*/  ULEA.HI UR4, UR4, -UR9, URZ, 0x7 ;  /* 0x8000000904047291 */ /* 0x000fc4000f8f38ff */
[----:B------:R-:W-:Y:S02]  /*3bc0*/  USHF.R.S32.HI UR6, URZ, 0x1f, UR5 ;  /* 0x0000001fff067899 */ /* 0x000fe40008011405 */
[----:B------:R-:W-:Y:S02]  /*3bd0*/  USHF.R.S32.HI UR4, URZ, 0x7, UR4 ;  /* 0x00000007ff047899 */ /* 0x000fe40008011404 */
[----:B------:R-:W-:Y:S02]  /*3be0*/  USHF.R.S32.HI UR8, URZ, 0x7, UR8 ;  /* 0x00000007ff087899 */ /* 0x000fe40008011408 */
[----:B------:R-:W-:Y:S02]  /*3bf0*/  UISETP.GT.AND UP1, UPT, UR9, URZ, UPT ;  /* 0x000000ff0900728c */ /* 0x000fe4000bf24270 */
[----:B------:R-:W-:Y:S01]  /*3c00*/  ULEA.HI UR5, UR6, UR5, URZ, 0x7 ;  /* 0x0000000506057291 */ /* 0x000fe2000f8f38ff */
[----:B------:R-:W-:Y:S01]  /*3c10*/  UMOV UR18, 0x0 ;  /* 0x0000000000127882 */ /* 0x000fe20000000000 */
[----:B------:R-:W-:Y:S01]  /*3c20*/  UMOV UR19, 0x1 ;  /* 0x0000000100137882 */ /* 0x000fe20000000000 */
[----:B------:R-:W-:-:S02]  /*3c30*/  UIADD3 UR6, UPT, UPT, -UR4, URZ, URZ ;  /* 0x000000ff04067290 */ /* 0x000fc4000fffe1ff */
[----:B------:R-:W-:Y:S02]  /*3c40*/  @UP0 UIMAD.WIDE UR12, UR10, 0x2000000, UR18 ;  /* 0x020000000a0c08a5 */ /* 0x000fe4000f8e0212 */
[----:B------:R-:W-:Y:S02]  /*3c50*/  ULEA.HI.SX32 UR5, UR5, 0x1, 0x19 ;  /* 0x0000000105057891 */ /* 0x000fe4000f8fcaff */
[----:B------:R-:W-:-:S05]  /*3c60*/  UIADD3 UR4, UPT, UPT, -UR8, URZ, URZ ;  /* 0x000000ff08047290 */ /* 0x000fca000fffe1ff */
[----:B------:R-:W-:Y:S01]  /*3c70*/  @!UP1 UMOV UR5, UR6 ;  /* 0x0000000600059c82 */ /* 0x000fe20008000000 */
[----:B------:R-:W-:Y:S01]  /*3c80*/  R2UR UR6, R3 ;  /* 0x00000000030672ca */ /* 0x000fe200000e0000 */
[----:B------:R-:W-:Y:S02]  /*3c90*/  @UP0 UMOV UR4, UR13 ;  /* 0x0000000d00040c82 */ /* 0x000fe40008000000 */
[----:B------:R-:W-:-:S04]  /*3ca0*/  UISETP.LT.AND UP0, UPT, UR5, UR4, UPT ;  /* 0x000000040500728c */ /* 0x000fc8000bf01270 */
[----:B------:R-:W-:Y:S02]  /*3cb0*/  USEL UR12, UR5, UR4, UP0 ;  /* 0x00000004050c7287 */ /* 0x000fe40008000000 */
[----:B------:R-:W-:Y:S02]  /*3cc0*/  ULOP3.LUT UR4, URZ, UR11, URZ, 0x33, !UPT ;  /* 0x0000000bff047292 */ /* 0x000fe4000f8e33ff */
[----:B------:R-:W-:Y:S02]  /*3cd0*/  UIADD3 UR16, UPT, UPT, UR12, -0x1, URZ ;  /* 0xffffffff0c107890 */ /* 0x000fe4000fffe0ff */
[----:B------:R-:W-:Y:S02]  /*3ce0*/  UIADD3 UR4, UPT, UPT, UR4, UR15, URZ ;  /* 0x0000000f04047290 */ /* 0x000fe4000fffe0ff */
[----:B------:R-:W-:-:S04]  /*3cf0*/  UISETP.LT.AND UP0, UPT, URZ, UR16, UPT ;  /* 0x00000010ff00728c */ /* 0x000fc8000bf01270 */
[----:B------:R-:W-:Y:S01]  /*3d00*/  USEL UR5, URZ, UR16, !UP0 ;  /* 0x00000010ff057287 */ /* 0x000fe2000c000000 */
[----:B------:R-:W-:-:S03]  /*3d10*/  IMAD.U32 R154, RZ, RZ, UR4 ;  /* 0x00000004ff9a7e24 */ /* 0x000fc6000f8e00ff */
[----:B------:R-:W-:Y:S02]  /*3d20*/  UIMAD UR4, UR5, -0x80, UR14 ;  /* 0xffffff80050478a4 */ /* 0x000fe4000f8e020e */
[----:B------:R-:W-:Y:S01]  /*3d30*/  LEA R154, R154, R5, 0x7 ;  /* 0x000000059a9a7211 */ /* 0x000fe200078e38ff */
[----:B--2---:R-:W-:Y:S09]  /*3d40*/  @!P0 BRA `(.L_x_39) ;  /* 0x0000008800ec8947 */ /* 0x004ff20003800000 */
.L_x_95:
[----:B-1----:R-:W-:Y:S01]  /*3d50*/  IMAD.U32 R2, RZ, RZ, UR4 ;  /* 0x00000004ff027e24 */ /* 0x002fe2000f8e00ff */
[----:B------:R-:W-:Y:S01]  /*3d60*/  IADD3 R37, PT, PT, -R37, UR4, R154 ;  /* 0x0000000425257c10 */ /* 0x000fe2000fffe19a */
[----:B------:R-:W1:Y:S01]  /*3d70*/  LDTM.x32 R4, tmem[UR6] ;  /* 0x00000006000479ee */ /* 0x000e6200082c0000 */
[----:B------:R-:W-:Y:S01]  /*3d80*/  LOP3.LUT R84, R3, 0x20, RZ, 0xfc, !PT ;  /* 0x0000002003547812 */ /* 0x000fe200078efcff */
[----:B------:R-:W-:Y:S01]  /*3d90*/  USHF.R.S32.HI UR5, URZ, 0x1f, UR68 ;  /* 0x0000001fff057899 */ /* 0x000fe20008011444 */
[----:B------:R-:W-:Y:S02]  /*3da0*/  VIADDMNMX R2, R37, 0x1, R2, PT ;  /* 0x0000000125027846 */ /* 0x000fe40003800102 */
[----:B------:R-:W-:Y:S01]  /*3db0*/  R2UR UR4, R84 ;  /* 0x00000000540472ca */ /* 0x000fe200000e0000 */
[----:B------:R-:W-:Y:S01]  /*3dc0*/  ULEA.HI UR5, UR5, UR68, URZ, 0x2 ;  /* 0x0000004405057291 */ /* 0x000fe2000f8f10ff */
[C---:B------:R-:W-:Y:S01]  /*3dd0*/  LOP3.LUT R85, R3.reuse, 0x40, RZ, 0xfc, !PT ;  /* 0x0000004003557812 */ /* 0x040fe200078efcff */
[----:B------:R-:W-:Y:S01]  /*3de0*/  IMAD.MOV R87, RZ, RZ, -R2 ;  /* 0x000000ffff577224 */ /* 0x000fe200078e0a02 */
[C---:B------:R-:W-:Y:S01]  /*3df0*/  LOP3.LUT R86, R3.reuse, 0x60, RZ, 0xfc, !PT ;  /* 0x0000006003567812 */ /* 0x040fe200078efcff */
[----:B------:R-:W-:Y:S01]  /*3e00*/  IMAD.MOV.U32 R2, RZ, RZ, -0x1 ;  /* 0xffffffffff027424 */ /* 0x000fe200078e00ff */
[----:B------:R-:W-:Y:S01]  /*3e10*/  ULOP3.LUT UR5, UR5, 0xfffffffc, URZ, 0xc0, !UPT ;  /* 0xfffffffc05057892 */ /* 0x000fe2000f8ec0ff */
[----:B------:R-:W-:-:S02]  /*3e20*/  LOP3.LUT R164, R3, 0x70, RZ, 0xfc, !PT ;  /* 0x0000007003a47812 */ /* 0x000fc400078efcff */
[C---:B------:R-:W-:Y:S01]  /*3e30*/  VIADDMNMX R37, R87.reuse, 0x20, RZ, !PT ;  /* 0x0000002057257846 */ /* 0x040fe200078001ff */
[----:B------:R-:W-:Y:S01]  /*3e40*/  UIADD3 UR13, UPT, UPT, UR68, 0x3, -UR5 ;  /* 0x00000003440d7890 */ /* 0x000fe2000fffe805 */
[----:B------:R-:W-:Y:S02]  /*3e50*/  VIADDMNMX R141, R87, 0x60, RZ, !PT ;  /* 0x00000060578d7846 */ /* 0x000fe400078001ff */
[--C-:B------:R-:W-:Y:S01]  /*3e60*/  SHF.R.U32.HI R36, RZ, R37, R2.reuse ;  /* 0x00000025ff247219 */ /* 0x100fe20000011602 */
[----:B------:R-:W2:Y:S01]  /*3e70*/  LDTM.x32 R52, tmem[UR4] ;  /* 0x00000004003479ee */ /* 0x000ea200082c0000 */
[----:B------:R-:W-:Y:S02]  /*3e80*/  R2UR UR4, R85 ;  /* 0x00000000550472ca */ /* 0x000fe400000e0000 */
[----:B------:R-:W-:Y:S02]  /*3e90*/  R2P PR, R36, 0x7e ;  /* 0x0000007e24007804 */ /* 0x000fe40000000000 */
[----:B------:R-:W-:-:S02]  /*3ea0*/  SHF.R.U32.HI R141, RZ, R141, R2 ;  /* 0x0000008dff8d7219 */ /* 0x000fc40000011602 */
[----:B------:R-:W-:Y:S02]  /*3eb0*/  R2UR UR5, R85 ;  /* 0x00000000550572ca */ /* 0x000fe400000e0000 */
[----:B-1----:R-:W-:Y:S02]  /*3ec0*/  SEL R99, R5, 0xff800000, P1 ;  /* 0xff80000005637807 */ /* 0x002fe40000800000 */
[----:B------:R-:W-:Y:S02]  /*3ed0*/  SEL R88, R6, 0xff800000, P2 ;  /* 0xff80000006587807 */ /* 0x000fe40001000000 */
[----:B------:R-:W-:Y:S02]  /*3ee0*/  SEL R89, R7, 0xff800000, P3 ;  /* 0xff80000007597807 */ /* 0x000fe40001800000 */
[----:B------:R-:W-:Y:S02]  /*3ef0*/  SEL R90, R8, 0xff800000, P4 ;  /* 0xff800000085a7807 */ /* 0x000fe40002000000 */
[----:B------:R-:W-:-:S02]  /*3f00*/  SEL R91, R9, 0xff800000, P5 ;  /* 0xff800000095b7807 */ /* 0x000fc40002800000 */
[----:B------:R-:W-:Y:S02]  /*3f10*/  SEL R102, R10, 0xff800000, P6 ;  /* 0xff8000000a667807 */ /* 0x000fe40003000000 */
[C---:B------:R-:W-:Y:S02]  /*3f20*/  R2P PR, R36.reuse.B1, 0x7f ;  /* 0x0000007f24007804 */ /* 0x040fe40000001000 */
[----:B------:R-:W-:-:S03]  /*3f30*/  LOP3.LUT R5, R36, 0x1, RZ, 0xc0, !PT ;  /* 0x0000000124057812 */ /* 0x000fc600078ec0ff */
[----:B------:R-:W-:Y:S02]  /*3f40*/  SEL R92, R12, 0xff800000, P0 ;  /* 0xff8000000c5c7807 */ /* 0x000fe40000000000 */
[----:B------:R-:W-:Y:S02]  /*3f50*/  SEL R93, R13, 0xff800000, P1 ;  /* 0xff8000000d5d7807 */ /* 0x000fe40000800000 */
[----:B------:R-:W-:Y:S02]  /*3f60*/  SEL R94, R14, 0xff800000, P2 ;  /* 0xff8000000e5e7807 */ /* 0x000fe40001000000 */
[----:B------:R-:W-:Y:S02]  /*3f70*/  SEL R95, R15, 0xff800000, P3 ;  /* 0xff8000000f5f7807 */ /* 0x000fe40001800000 */
[----:B------:R-:W-:Y:S02]  /*3f80*/  SEL R96, R16, 0xff800000, P4 ;  /* 0xff80000010607807 */ /* 0x000fe40002000000 */
[----:B------:R-:W-:-:S02]  /*3f90*/  SEL R97, R17, 0xff800000, P5 ;  /* 0xff80000011617807 */ /* 0x000fc40002800000 */
[----:B------:R-:W-:Y:S02]  /*3fa0*/  SEL R108, R18, 0xff800000, P6 ;  /* 0xff800000126c7807 */ /* 0x000fe40003000000 */
[----:B------:R-:W-:-:S05]  /*3fb0*/  R2P PR, R36.B2, 0x7f ;  /* 0x0000007f24007804 */ /* 0x000fca0000002000 */
        /* <DEDUP_REMOVED lines=9> */
[----:B------:R-:W-:Y:S02]  /*4050*/  ISETP.NE.U32.AND P0, PT, R5, 0x1, PT ;  /* 0x000000010500780c */ /* 0x000fe40003f05070 */
[----:B------:R-:W-:Y:S02]  /*4060*/  SEL R111, R29, 0xff800000, P1 ;  /* 0xff8000001d6f7807 */ /* 0x000fe40000800000 */
[----:B------:R-:W-:Y:S02]  /*4070*/  LOP3.LUT P1, RZ, R36, 0x80, RZ, 0xc0, !PT ;  /* 0x0000008024ff7812 */ /* 0x000fe4000782c0ff */
[----:B------:R-:W-:Y:S02]  /*4080*/  SEL R98, R4, 0xff800000, !P0 ;  /* 0xff80000004627807 */ /* 0x000fe40004000000 */
[----:B------:R-:W-:-:S02]  /*4090*/  LOP3.LUT P0, RZ, R36, 0x8000, RZ, 0xc0, !PT ;  /* 0x0000800024ff7812 */ /* 0x000fc4000780c0ff */
[----:B------:R-:W-:Y:S02]  /*40a0*/  VIADDMNMX R5, R87, 0x40, RZ, !PT ;  /* 0x0000004057057846 */ /* 0x000fe400078001ff */
[----:B------:R-:W-:Y:S02]  /*40b0*/  SEL R103, R11, 0xff800000, P1 ;  /* 0xff8000000b677807 */ /* 0x000fe40000800000 */
[C---:B------:R-:W-:Y:S02]  /*40c0*/  LOP3.LUT P1, RZ, R36.reuse, 0x800000, RZ, 0xc0, !PT ;  /* 0x0080000024ff7812 */ /* 0x040fe4000782c0ff */
[----:B------:R-:W-:Y:S02]  /*40d0*/  SEL R109, R19, 0xff800000, P0 ;  /* 0xff800000136d7807 */ /* 0x000fe40000000000 */
[----:B------:R-:W-:Y:S02]  /*40e0*/  ISETP.GT.AND P0, PT, R36, -0x1, PT ;  /* 0xffffffff2400780c */ /* 0x000fe40003f04270 */
[----:B------:R-:W-:-:S02]  /*40f0*/  SHF.R.U32.HI R4, RZ, R5, R2 ;  /* 0x00000005ff047219 */ /* 0x000fc40000011602 */
[----:B------:R-:W-:Y:S02]  /*4100*/  SEL R113, R27, 0xff800000, P1 ;  /* 0xff8000001b717807 */ /* 0x000fe40000800000 */
[----:B------:R-:W-:Y:S02]  /*4110*/  SEL R114, R30, 0xff800000, P2 ;  /* 0xff8000001e727807 */ /* 0x000fe40001000000 */
[----:B------:R-:W-:Y:S02]  /*4120*/  SEL R115, R31, 0xff800000, P3 ;  /* 0xff8000001f737807 */ /* 0x000fe40001800000 */
[----:B------:R-:W-:Y:S02]  /*4130*/  SEL R116, R32, 0xff800000, P4 ;  /* 0xff80000020747807 */ /* 0x000fe40002000000 */
[----:B------:R-:W-:Y:S02]  /*4140*/  SEL R117, R33, 0xff800000, P5 ;  /* 0xff80000021757807 */ /* 0x000fe40002800000 */
[----:B------:R-:W-:-:S02]  /*4150*/  SEL R118, R34, 0xff800000, P6 ;  /* 0xff80000022767807 */ /* 0x000fc40003000000 */
[----:B------:R-:W-:Y:S02]  /*4160*/  R2P PR, R4, 0x7e ;  /* 0x0000007e04007804 */ /* 0x000fe40000000000 */
[----:B------:R-:W-:Y:S02]  /*4170*/  SEL R119, R35, 0xff800000, !P0 ;  /* 0xff80000023777807 */ /* 0x000fe40004000000 */
[----:B------:R-:W1:Y:S01]  /*4180*/  LDTM.x32 R20, tmem[UR4] ;  /* 0x00000004001479ee */ /* 0x000e6200082c0000 */
[----:B--2---:R-:W-:Y:S02]  /*4190*/  SEL R53, R53, 0xff800000, P1 ;  /* 0xff80000035357807 */ /* 0x004fe40000800000 */
[----:B------:R-:W-:Y:S02]  /*41a0*/  SEL R54, R54, 0xff800000, P2 ;  /* 0xff80000036367807 */ /* 0x000fe40001000000 */
[----:B------:R-:W-:Y:S02]  /*41b0*/  SEL R55, R55, 0xff800000, P3 ;  /* 0xff80000037377807 */ /* 0x000fe40001800000 */
[----:B------:R-:W-:-:S02]  /*41c0*/  SEL R56, R56, 0xff800000, P4 ;  /* 0xff80000038387807 */ /* 0x000fc40002000000 */
[----:B------:R-:W-:Y:S02]  /*41d0*/  SEL R57, R57, 0xff800000, P5 ;  /* 0xff80000039397807 */ /* 0x000fe40002800000 */
[----:B------:R-:W-:Y:S02]  /*41e0*/  SEL R58, R58, 0xff800000, P6 ;  /* 0xff8000003a3a7807 */ /* 0x000fe40003000000 */
[C---:B------:R-:W-:Y:S02]  /*41f0*/  R2P PR, R4.reuse.B1, 0x7f ;  /* 0x0000007f04007804 */ /* 0x040fe40000001000 */
[----:B------:R-:W-:Y:S02]  /*4200*/  LOP3.LUT R5, R4, 0x1, RZ, 0xc0, !PT ;  /* 0x0000000104057812 */ /* 0x000fe400078ec0ff */
[----:B------:R-:W-:Y:S02]  /*4210*/  R2UR UR4, R86 ;  /* 0x00000000560472ca */ /* 0x000fe400000e0000 */
[----:B------:R-:W-:-:S02]  /*4220*/  SEL R60, R60, 0xff800000, P0 ;  /* 0xff8000003c3c7807 */ /* 0x000fc40000000000 */
[----:B------:R-:W-:Y:S02]  /*4230*/  SEL R61, R61, 0xff800000, P1 ;  /* 0xff8000003d3d7807 */ /* 0x000fe40000800000 */
[----:B------:R-:W-:Y:S02]  /*4240*/  SEL R62, R62, 0xff800000, P2 ;  /* 0xff8000003e3e7807 */ /* 0x000fe40001000000 */
[----:B------:R-:W-:Y:S02]  /*4250*/  SEL R63, R63, 0xff800000, P3 ;  /* 0xff8000003f3f7807 */ /* 0x000fe40001800000 */
[----:B------:R-:W-:Y:S02]  /*4260*/  SEL R64, R64, 0xff800000, P4 ;  /* 0xff80000040407807 */ /* 0x000fe40002000000 */
[----:B------:R-:W-:Y:S02]  /*4270*/  SEL R65, R65, 0xff800000, P5 ;  /* 0xff80000041417807 */ /* 0x000fe40002800000 */
[----:B------:R-:W-:-:S02]  /*4280*/  SEL R66, R66, 0xff800000, P6 ;  /* 0xff80000042427807 */ /* 0x000fc40003000000 */
[----:B------:R-:W-:Y:S02]  /*4290*/  R2P PR, R4.B2, 0x7f ;  /* 0x0000007f04007804 */ /* 0x000fe40000002000 */
[----:B------:R-:W-:-:S03]  /*42a0*/  VIADDMNMX R87, R87, 0x80, RZ, !PT ;  /* 0x0000008057577846 */ /* 0x000fc600078001ff */
[----:B------:R-:W-:Y:S02]  /*42b0*/  SEL R68, R68, 0xff800000, P0 ;  /* 0xff80000044447807 */ /* 0x000fe40000000000 */
[----:B------:R-:W-:Y:S02]  /*42c0*/  SEL R69, R69, 0xff800000, P1 ;  /* 0xff80000045457807 */ /* 0x000fe40000800000 */
[----:B------:R-:W-:Y:S02]  /*42d0*/  SEL R70, R70, 0xff800000, P2 ;  /* 0xff80000046467807 */ /* 0x000fe40001000000 */
[----:B------:R-:W-:Y:S02]  /*42e0*/  SEL R71, R71, 0xff800000, P3 ;  /* 0xff80000047477807 */ /* 0x000fe40001800000 */
[----:B------:R-:W-:Y:S02]  /*42f0*/  SEL R72, R72, 0xff800000, P4 ;  /* 0xff80000048487807 */ /* 0x000fe40002000000 */
[----:B------:R-:W-:-:S02]  /*4300*/  SEL R73, R73, 0xff800000, P5 ;  /* 0xff80000049497807 */ /* 0x000fc40002800000 */
[----:B------:R-:W-:Y:S02]  /*4310*/  SEL R74, R74, 0xff800000, P6 ;  /* 0xff8000004a4a7807 */ /* 0x000fe40003000000 */
[----:B------:R-:W-:Y:S02]  /*4320*/  R2P PR, R4.B3, 0x7f ;  /* 0x0000007f04007804 */ /* 0x000fe40000003000 */
[----:B------:R-:W-:Y:S02]  /*4330*/  SHF.R.U32.HI R2, RZ, R87, R2 ;  /* 0x00000057ff027219 */ /* 0x000fe40000011602 */
[----:B------:R-:W-:Y:S02]  /*4340*/  LOP3.LUT R87, R3, 0x50, RZ, 0xfc, !PT ;  /* 0x0000005003577812 */ /* 0x000fe400078efcff */
[----:B------:R-:W-:Y:S02]  /*4350*/  SEL R76, R76, 0xff800000, P0 ;  /* 0xff8000004c4c7807 */ /* 0x000fe40000000000 */
[----:B------:R-:W-:-:S02]  /*4360*/  ISETP.NE.U32.AND P0, PT, R5, 0x1, PT ;  /* 0x000000010500780c */ /* 0x000fc40003f05070 */
[----:B------:R-:W-:Y:S02]  /*4370*/  SEL R77, R77, 0xff800000, P1 ;  /* 0xff8000004d4d7807 */ /* 0x000fe40000800000 */
[----:B------:R-:W-:Y:S02]  /*4380*/  LOP3.LUT P1, RZ, R4, 0x80, RZ, 0xc0, !PT ;  /* 0x0000008004ff7812 */ /* 0x000fe4000782c0ff */
[----:B------:R-:W-:Y:S02]  /*4390*/  SEL R52, R52, 0xff800000, !P0 ;  /* 0xff80000034347807 */ /* 0x000fe40004000000 */
[C---:B------:R-:W-:Y:S02]  /*43a0*/  LOP3.LUT P0, RZ, R4.reuse, 0x8000, RZ, 0xc0, !PT ;  /* 0x0000800004ff7812 */ /* 0x040fe4000780c0ff */
[----:B------:R-:W-:Y:S02]  /*43b0*/  SEL R59, R59, 0xff800000, P1 ;  /* 0xff8000003b3b7807 */ /* 0x000fe40000800000 */
[----:B------:R-:W-:-:S02]  /*43c0*/  LOP3.LUT P1, RZ, R4, 0x800000, RZ, 0xc0, !PT ;  /* 0x0080000004ff7812 */ /* 0x000fc4000782c0ff */
[----:B------:R-:W-:Y:S02]  /*43d0*/  SEL R67, R67, 0xff800000, P0 ;  /* 0xff80000043437807 */ /* 0x000fe40000000000 */
[----:B------:R-:W-:Y:S02]  /*43e0*/  ISETP.GT.AND P0, PT, R4, -0x1, PT ;  /* 0xffffffff0400780c */ /* 0x000fe40003f04270 */
[----:B------:R-:W-:Y:S02]  /*43f0*/  SEL R75, R75, 0xff800000, P1 ;  /* 0xff8000004b4b7807 */ /* 0x000fe40000800000 */
[----:B------:R-:W-:Y:S02]  /*4400*/  SEL R78, R78, 0xff800000, P2 ;  /* 0xff8000004e4e7807 */ /* 0x000fe40001000000 */
[----:B------:R-:W-:Y:S02]  /*4410*/  SEL R79, R79, 0xff800000, P3 ;  /* 0xff8000004f4f7807 */ /* 0x000fe40001800000 */
[----:B------:R-:W-:-:S02]  /*4420*/  SEL R80, R80, 0xff800000, P4 ;  /* 0xff80000050507807 */ /* 0x000fc40002000000 */
[----:B------:R-:W-:Y:S02]  /*4430*/  SEL R81, R81, 0xff800000, P5 ;  /* 0xff80000051517807 */ /* 0x000fe40002800000 */
[----:B------:R-:W-:Y:S02]  /*4440*/  SEL R82, R82, 0xff800000, P6 ;  /* 0xff80000052527807 */ /* 0x000fe40003000000 */
[----:B------:R-:W-:Y:S02]  /*4450*/  R2P PR, R141, 0x7e ;  /* 0x0000007e8d007804 */ /* 0x000fe40000000000 */
[----:B------:R-:W-:Y:S02]  /*4460*/  SEL R83, R83, 0xff800000, !P0 ;  /* 0xff80000053537807 */ /* 0x000fe40004000000 */
[----:B------:R-:W-:Y:S02]  /*4470*/  LOP3.LUT R4, R141, 0x1, RZ, 0xc0, !PT ;  /* 0x000000018d047812 */ /* 0x000fe400078ec0ff */
[----:B-1----:R-:W-:-:S02]  /*4480*/  SEL R127, R21, 0xff800000, P1 ;  /* 0xff800000157f7807 */ /* 0x002fc40000800000 */
[----:B------:R-:W-:Y:S02]  /*4490*/  SEL R120, R22, 0xff800000, P2 ;  /* 0xff80000016787807 */ /* 0x000fe40001000000 */
[----:B------:R-:W-:Y:S02]  /*44a0*/  SEL R121, R23, 0xff800000, P3 ;  /* 0xff80000017797807 */ /* 0x000fe40001800000 */
[----:B------:R-:W-:Y:S02]  /*44b0*/  SEL R122, R24, 0xff800000, P4 ;  /* 0xff800000187a7807 */ /* 0x000fe40002000000 */
[----:B------:R-:W-:Y:S02]  /*44c0*/  SEL R123, R25, 0xff800000, P5 ;  /* 0xff800000197b7807 */ /* 0x000fe40002800000 */
        /* <DEDUP_REMOVED lines=13> */
[----:B------:R-:W-:Y:S02]  /*45a0*/  SEL R126, R20, 0xff800000, !P0 ;  /* 0xff800000147e7807 */ /* 0x000fe40004000000 */
[----:B------:R-:W-:Y:S02]  /*45b0*/  LOP3.LUT P0, RZ, R141, 0x80, RZ, 0xc0, !PT ;  /* 0x000000808dff7812 */ /* 0x000fe4000780c0ff */
[----:B------:R-:W-:-:S02]  /*45c0*/  SEL R38, R38, 0xff800000, P2 ;  /* 0xff80000026267807 */ /* 0x000fc40001000000 */
[----:B------:R-:W-:Y:S02]  /*45d0*/  SEL R131, R27, 0xff800000, P0 ;  /* 0xff8000001b837807 */ /* 0x000fe40000000000 */
[----:B------:R-:W-:Y:S02]  /*45e0*/  LOP3.LUT P0, RZ, R141, 0x8000, RZ, 0xc0, !PT ;  /* 0x000080008dff7812 */ /* 0x000fe4000780c0ff */
[----:B------:R-:W-:Y:S02]  /*45f0*/  SEL R39, R39, 0xff800000, P3 ;  /* 0xff80000027277807 */ /* 0x000fe40001800000 */
[----:B------:R-:W-:Y:S02]  /*4600*/  SEL R135, R35, 0xff800000, P0 ;  /* 0xff80000023877807 */ /* 0x000fe40000000000 */
[----:B------:R-:W1:Y:S01]  /*4610*/  LDTM.x32 R4, tmem[UR4] ;  /* 0x00000004000479ee */ /* 0x000e6200082c0000 */
[----:B------:R-:W-:Y:S01]  /*4620*/  LOP3.LUT P0, RZ, R141, 0x800000, RZ, 0xc0, !PT ;  /* 0x008000008dff7812 */ /* 0x000fe2000780c0ff */
[----:B------:R-:W2:Y:S01]  /*4630*/  LDCU UR4, c[0x0][0x600] ;  /* 0x0000c000ff0477ac */ /* 0x000ea20008000800 */
[----:B------:R-:W-:-:S02]  /*4640*/  SEL R138, R40, 0xff800000, P4 ;  /* 0xff800000288a7807 */ /* 0x000fc40002000000 */
[----:B------:R-:W-:Y:S02]  /*4650*/  SEL R137, R43, 0xff800000, P0 ;  /* 0xff8000002b897807 */ /* 0x000fe40000000000 */
[----:B------:R-:W-:Y:S02]  /*4660*/  SEL R139, R41, 0xff800000, P5 ;  /* 0xff800000298b7807 */ /* 0x000fe40002800000 */
[----:B------:R-:W-:Y:S02]  /*4670*/  SEL R136, R42, 0xff800000, P6 ;  /* 0xff8000002a887807 */ /* 0x000fe40003000000 */
[----:B------:R-:W-:Y:S02]  /*4680*/  R2P PR, R141.B3, 0x7f ;  /* 0x0000007f8d007804 */ /* 0x000fe40000003000 */
[----:B------:R-:W-:-:S03]  /*4690*/  FMNMX R40, R98, R99, !PT ;  /* 0x0000006362287209 */ /* 0x000fc60007800000 */
        /* <DEDUP_REMOVED lines=10> */
[----:B------:R-:W-:Y:S02]  /*4740*/  FMNMX3 R40, R40, R92, R93, !PT ;  /* 0x0000005c28287276 */ /* 0x000fe4000780005d */
[----:B-1----:R-:W-:-:S02]  /*4750*/  SEL R151, R5, 0xff800000, P1 ;  /* 0xff80000005977807 */ /* 0x002fc40000800000 */
[----:B------:R-:W-:Y:S02]  /*4760*/  SEL R148, R6, 0xff800000, P2 ;  /* 0xff80000006947807 */ /* 0x000fe40001000000 */
[----:B------:R-:W-:Y:S02]  /*4770*/  SEL R149, R7, 0xff800000, P3 ;  /* 0xff80000007957807 */ /* 0x000fe40001800000 */
[----:B------:R-:W-:Y:S02]  /*4780*/  SEL R8, R8, 0xff800000, P4 ;  /* 0xff80000008087807 */ /* 0x000fe40002000000 */
[----:B------:R-:W-:Y:S02]  /*4790*/  SEL R9, R9, 0xff800000, P5 ;  /* 0xff80000009097807 */ /* 0x000fe40002800000 */
[----:B------:R-:W-:Y:S02]  /*47a0*/  SEL R10, R10, 0xff800000, P6 ;  /* 0xff8000000a0a7807 */ /* 0x000fe40003000000 */
[----:B------:R-:W-:-:S02]  /*47b0*/  R2P PR, R2.B1, 0x7f ;  /* 0x0000007f02007804 */ /* 0x000fc40000001000 */
[----:B------:R-:W-:Y:S02]  /*47c0*/  LOP3.LUT R5, R2, 0x1, RZ, 0xc0, !PT ;  /* 0x0000000102057812 */ /* 0x000fe400078ec0ff */
[----:B------:R-:W-:Y:S02]  /*47d0*/  FMNMX3 R40, R40, R100, R101, !PT ;  /* 0x0000006428287276 */ /* 0x000fe40007800065 */
[----:B------:R-:W-:Y:S02]  /*47e0*/  SEL R12, R12, 0xff800000, P0 ;  /* 0xff8000000c0c7807 */ /* 0x000fe40000000000 */
[----:B------:R-:W-:Y:S02]  /*47f0*/  SEL R13, R13, 0xff800000, P1 ;  /* 0xff8000000d0d7807 */ /* 0x000fe40000800000 */
[----:B------:R-:W-:Y:S02]  /*4800*/  SEL R14, R14, 0xff800000, P2 ;  /* 0xff8000000e0e7807 */ /* 0x000fe40001000000 */
[----:B------:R-:W-:-:S02]  /*4810*/  SEL R15, R15, 0xff800000, P3 ;  /* 0xff8000000f0f7807 */ /* 0x000fc40001800000 */
[----:B------:R-:W-:Y:S02]  /*4820*/  SEL R152, R16, 0xff800000, P4 ;  /* 0xff80000010987807 */ /* 0x000fe40002000000 */
[----:B------:R-:W-:Y:S02]  /*4830*/  SEL R153, R17, 0xff800000, P5 ;  /* 0xff80000011997807 */ /* 0x000fe40002800000 */
[----:B------:R-:W-:Y:S02]  /*4840*/  SEL R18, R18, 0xff800000, P6 ;  /* 0xff80000012127807 */ /* 0x000fe40003000000 */
[----:B------:R-:W-:Y:S02]  /*4850*/  R2P PR, R2.B2, 0x7f ;  /* 0x0000007f02007804 */ /* 0x000fe40000002000 */
[----:B------:R-:W-:-:S03]  /*4860*/  FMNMX3 R40, R40, R110, R111, !PT ;  /* 0x0000006e28287276 */ /* 0x000fc6000780006f */
[----:B------:R-:W-:Y:S02]  /*4870*/  SEL R20, R20, 0xff800000, P0 ;  /* 0xff80000014147807 */ /* 0x000fe40000000000 */
[----:B------:R-:W-:Y:S02]  /*4880*/  ISETP.NE.U32.AND P0, PT, R5, 0x1, PT ;  /* 0x000000010500780c */ /* 0x000fe40003f05070 */
[----:B------:R-:W-:Y:S02]  /*4890*/  SEL R21, R21, 0xff800000, P1 ;  /* 0xff80000015157807 */ /* 0x000fe40000800000 */
[----:B------:R-:W-:Y:S02]  /*48a0*/  SEL R150, R4, 0xff800000, !P0 ;  /* 0xff80000004967807 */ /* 0x000fe40004000000 */
[----:B------:R-:W-:Y:S02]  /*48b0*/  LOP3.LUT P0, RZ, R2, 0x80, RZ, 0xc0, !PT ;  /* 0x0000008002ff7812 */ /* 0x000fe4000780c0ff */
[----:B------:R-:W-:-:S02]  /*48c0*/  SEL R22, R22, 0xff800000, P2 ;  /* 0xff80000016167807 */ /* 0x000fc40001000000 */
[----:B------:R-:W-:Y:S02]  /*48d0*/  SEL R11, R11, 0xff800000, P0 ;  /* 0xff8000000b0b7807 */ /* 0x000fe40000000000 */
[C---:B------:R-:W-:Y:S02]  /*48e0*/  LOP3.LUT P0, RZ, R2.reuse, 0x8000, RZ, 0xc0, !PT ;  /* 0x0000800002ff7812 */ /* 0x040fe4000780c0ff */
[----:B------:R-:W-:Y:S02]  /*48f0*/  SEL R23, R23, 0xff800000, P3 ;  /* 0xff80000017177807 */ /* 0x000fe40001800000 */
[----:B------:R-:W-:Y:S02]  /*4900*/  SEL R19, R19, 0xff800000, P0 ;  /* 0xff80000013137807 */ /* 0x000fe40000000000 */
[----:B------:R-:W-:Y:S02]  /*4910*/  LOP3.LUT P0, RZ, R2, 0x800000, RZ, 0xc0, !PT ;  /* 0x0080000002ff7812 */ /* 0x000fe4000780c0ff */
[----:B------:R-:W-:-:S02]  /*4920*/  SEL R24, R24, 0xff800000, P4 ;  /* 0xff80000018187807 */ /* 0x000fc40002000000 */
[----:B------:R-:W-:Y:S02]  /*4930*/  SEL R27, R27, 0xff800000, P0 ;  /* 0xff8000001b1b7807 */ /* 0x000fe40000000000 */
[----:B------:R-:W-:Y:S02]  /*4940*/  SEL R25, R25, 0xff800000, P5 ;  /* 0xff80000019197807 */ /* 0x000fe40002800000 */
[----:B------:R-:W-:Y:S02]  /*4950*/  SEL R26, R26, 0xff800000, P6 ;  /* 0xff8000001a1a7807 */ /* 0x000fe40003000000 */
[----:B------:R-:W-:Y:S02]  /*4960*/  R2P PR, R2.B3, 0x7f ;  /* 0x0000007f02007804 */ /* 0x000fe40000003000 */
[----:B------:R-:W-:Y:S02]  /*4970*/  FMNMX R4, R88, R89, !PT ;  /* 0x0000005958047209 */ /* 0x000fe40007800000 */
[----:B------:R-:W-:-:S02]  /*4980*/  FMNMX3 R40, R40, R52, R53, !PT ;  /* 0x0000003428287276 */ /* 0x000fc40007800035 */
[----:B------:R-:W-:Y:S02]  /*4990*/  SEL R28, R28, 0xff800000, P0 ;  /* 0xff8000001c1c7807 */ /* 0x000fe40000000000 */
[----:B------:R-:W-:Y:S02]  /*49a0*/  ISETP.GT.AND P0, PT, R2, -0x1, PT ;  /* 0xffffffff0200780c */ /* 0x000fe40003f04270 */
[----:B------:R-:W-:Y:S02]  /*49b0*/  FMNMX3 R4, R4, R94, R95, !PT ;  /* 0x0000005e04047276 */ /* 0x000fe4000780005f */
[----:B------:R-:W-:Y:S02]  /*49c0*/  SEL R5, R35, 0xff800000, !P0 ;  /* 0xff80000023057807 */ /* 0x000fe40004000000 */
[----:B------:R-:W-:Y:S02]  /*49d0*/  FMNMX R35, R90, R91, !PT ;  /* 0x0000005b5a237209 */ /* 0x000fe40007800000 */
[----:B------:R-:W-:-:S02]  /*49e0*/  FMNMX R2, R102, R103, !PT ;  /* 0x0000006766027209 */ /* 0x000fc40007800000 */
[----:B------:R-:W-:Y:S02]  /*49f0*/  FMNMX3 R4, R4, R104, R105, !PT ;  /* 0x0000006804047276 */ /* 0x000fe40007800069 */
[----:B------:R-:W-:Y:S02]  /*4a00*/  FMNMX3 R35, R35, R96, R97, !PT ;  /* 0x0000006023237276 */ /* 0x000fe40007800061 */
[----:B------:R-:W-:Y:S02]  /*4a10*/  FMNMX3 R2, R2, R108, R109, !PT ;  /* 0x0000006c02027276 */ /* 0x000fe4000780006d */
[----:B------:R-:W-:Y:S02]  /*4a20*/  FMNMX3 R4, R4, R114, R115, !PT ;  /* 0x0000007204047276 */ /* 0x000fe40007800073 */
[----:B------:R-:W-:Y:S02]  /*4a30*/  FMNMX3 R35, R35, R106, R107, !PT ;  /* 0x0000006a23237276 */ /* 0x000fe4000780006b */
[----:B------:R-:W-:-:S02]  /*4a40*/  FMNMX3 R2, R2, R112, R113, !PT ;  /* 0x0000007002027276 */ /* 0x000fc40007800071 */
        /* <DEDUP_REMOVED lines=40> */
[----:B------:R-:W-:Y:S02]  /*4cd0*/  SEL R16, R30, 0xff800000, P2 ;  /* 0xff8000001e107807 */ /* 0x000fe40001000000 */
[----:B------:R-:W-:-:S02]  /*4ce0*/  SEL R17, R31, 0xff800000, P3 ;  /* 0xff8000001f117807 */ /* 0x000fc40001800000 */
[----:B------:R-:W-:Y:S02]  /*4cf0*/  FMNMX3 R35, R35, R152, R153, !PT ;  /* 0x0000009823237276 */ /* 0x000fe40007800099 */
[----:B------:R-:W-:Y:S02]  /*4d00*/  FMNMX3 R2, R2, R18, R19, !PT ;  /* 0x0000001202027276 */ /* 0x000fe40007800013 */
[----:B------:R-:W-:Y:S02]  /*4d10*/  FMNMX3 R40, R40, R20, R21, !PT ;  /* 0x0000001428287276 */ /* 0x000fe40007800015 */
[----:B------:R-:W-:Y:S02]  /*4d20*/  SEL R29, R29, 0xff800000, P1 ;  /* 0xff8000001d1d7807 */ /* 0x000fe40000800000 */
[----:B------:R-:W-:Y:S02]  /*4d30*/  FMNMX3 R31, R4, R16, R17, !PT ;  /* 0x00000010041f7276 */ /* 0x000fe40007800011 */
[----:B------:R-:W-:-:S02]  /*4d40*/  SEL R6, R32, 0xff800000, P4 ;  /* 0xff80000020067807 */ /* 0x000fc40002000000 */
[----:B------:R-:W-:Y:S02]  /*4d50*/  SEL R7, R33, 0xff800000, P5 ;  /* 0xff80000021077807 */ /* 0x000fe40002800000 */
[----:B------:R-:W-:Y:S02]  /*4d60*/  FMNMX3 R40, R40, R28, R29, !PT ;  /* 0x0000001c28287276 */ /* 0x000fe4000780001d */
[----:B------:R-:W-:Y:S02]  /*4d70*/  SEL R4, R34, 0xff800000, P6 ;  /* 0xff80000022047807 */ /* 0x000fe40003000000 */
[----:B------:R-:W-:Y:S02]  /*4d80*/  FMNMX3 R35, R35, R24, R25, !PT ;  /* 0x0000001823237276 */ /* 0x000fe40007800019 */
[----:B------:R-:W-:Y:S02]  /*4d90*/  FMNMX3 R2, R2, R26, R27, !PT ;  /* 0x0000001a02027276 */ /* 0x000fe4000780001b */
[----:B------:R-:W-:-:S02]  /*4da0*/  FMNMX R31, R40, R31, !PT ;  /* 0x0000001f281f7209 */ /* 0x000fc40007800000 */
[----:B------:R-:W-:Y:S02]  /*4db0*/  FMNMX3 R30, R35, R6, R7, !PT ;  /* 0x00000006231e7276 */ /* 0x000fe40007800007 */
[----:B------:R-:W-:-:S04]  /*4dc0*/  FMNMX3 R2, R2, R4, R5, !PT ;  /* 0x0000000402027276 */ /* 0x000fc80007800005 */
[----:B------:R-:W-:-:S04]  /*4dd0*/  FMNMX3 R155, R31, R30, R2, !PT ;  /* 0x0000001e1f9b7276 */ /* 0x000fc80007800002 */
[----:B------:R-:W-:-:S04]  /*4de0*/  FSETP.NEU.AND P0, PT, R155, -INF , PT ;  /* 0xff8000009b00780b */ /* 0x000fc80003f0d000 */
[----:B------:R-:W-:Y:S02]  /*4df0*/  FSEL R2, R155, RZ, P0 ;  /* 0x000000ff9b027208 */ /* 0x000fe40000000000 */
[----:B------:R-:W-:-:S03]  /*4e00*/  ELECT P0, URZ, PT ;  /* 0x0000000000ff782f */ /* 0x000fc60003800000 */
[----:B--2---:R-:W-:-:S04]  /*4e10*/  FFMA R2, -R2, UR4, RZ ;  /* 0x0000000402027c23 */ /* 0x004fc800080001ff */
[--C-:B------:R-:W-:Y:S02]  /*4e20*/  FFMA2 R42, R88.F32x2.HI_LO, UR4.F32, R2.reuse.F32 ;  /* 0x00000004582a7c49 */ /* 0x100fe40009200002 */
[--C-:B------:R-:W-:Y:S02]  /*4e30*/  FFMA2 R48, R92.F32x2.HI_LO, UR4.F32, R2.reuse.F32 ;  /* 0x000000045c307c49 */ /* 0x100fe40009200002 */
[--C-:B------:R-:W-:Y:S02]  /*4e40*/  FFMA2 R50, R94.F32x2.HI_LO, UR4.F32, R2.reuse.F32 ;  /* 0x000000045e327c49 */ /* 0x100fe40009200002 */
[--C-:B------:R-:W-:Y:S01]  /*4e50*/  FFMA2 R88, R96.F32x2.HI_LO, UR4.F32, R2.reuse.F32 ;  /* 0x0000000460587c49 */ /* 0x100fe20009200002 */
[----:B------:R-:W-:Y:S01]  /*4e60*/  MUFU.EX2 R42, R42 ;  /* 0x0000002a002a7308 */ /* 0x000fe20000000800 */
[--C-:B------:R-:W-:Y:S02]  /*4e70*/  FFMA2 R40, R98.F32x2.HI_LO, UR4.F32, R2.reuse.F32 ;  /* 0x0000000462287c49 */ /* 0x100fe40009200002 */
[----:B------:R-:W-:-:S02]  /*4e80*/  FFMA2 R44, R90.F32x2.HI_LO, UR4.F32, R2.F32 ;  /* 0x000000045a2c7c49 */ /* 0x000fc40009200002 */
[--C-:B------:R-:W-:Y:S02]  /*4e90*/  FFMA2 R46, R102.F32x2.HI_LO, UR4.F32, R2.reuse.F32 ;  /* 0x00000004662e7c49 */ /* 0x100fe40009200002 */
[--C-:B------:R-:W-:Y:S01]  /*4ea0*/  FFMA2 R92, R100.F32x2.HI_LO, UR4.F32, R2.reuse.F32 ;  /* 0x00000004645c7c49 */ /* 0x100fe20009200002 */
[----:B------:R-:W-:Y:S01]  /*4eb0*/  MUFU.EX2 R40, R40 ;  /* 0x0000002800287308 */ /* 0x000fe20000000800 */
[--C-:B------:R-:W-:Y:S02]  /*4ec0*/  FFMA2 R94, R104.F32x2.HI_LO, UR4.F32, R2.reuse.F32 ;  /* 0x00000004685e7c49 */ /* 0x100fe40009200002 */
[--C-:B------:R-:W-:Y:S02]  /*4ed0*/  FFMA2 R96, R106.F32x2.HI_LO, UR4.F32, R2.reuse.F32 ;  /* 0x000000046a607c49 */ /* 0x100fe40009200002 */
[--C-:B------:R-:W-:Y:S02]  /*4ee0*/  FFMA2 R90, R108.F32x2.HI_LO, UR4.F32, R2.reuse.F32 ;  /* 0x000000046c5a7c49 */ /* 0x100fe40009200002 */
[--C-:B------:R-:W-:Y:S01]  /*4ef0*/  FFMA2 R98, R112.F32x2.HI_LO, UR4.F32, R2.reuse.F32 ;  /* 0x0000000470627c49 */ /* 0x100fe20009200002 */
[----:B------:R-:W1:Y:S01]  /*4f00*/  MUFU.EX2 R41, R41 ;  /* 0x0000002900297308 */ /* 0x000e620000000800 */
[----:B------:R-:W-:-:S02]  /*4f10*/  FFMA2 R100, R110.F32x2.HI_LO, UR4.F32, R2.F32 ;  /* 0x000000046e647c49 */ /* 0x000fc40009200002 */
[--C-:B------:R-:W-:Y:S02]  /*4f20*/  FFMA2 R102, R114.F32x2.HI_LO, UR4.F32, R2.reuse.F32 ;  /* 0x0000000472667c49 */ /* 0x100fe40009200002 */
[--C-:B------:R-:W-:Y:S02]  /*4f30*/  FFMA2 R104, R116.F32x2.HI_LO, UR4.F32, R2.reuse.F32 ;  /* 0x0000000474687c49 */ /* 0x100fe40009200002 */
[--C-:B------:R-:W-:Y:S01]  /*4f40*/  FFMA2 R106, R118.F32x2.HI_LO, UR4.F32, R2.reuse.F32 ;  /* 0x00000004766a7c49 */ /* 0x100fe20009200002 */
[----:B------:R-:W2:Y:S01]  /*4f50*/  MUFU.EX2 R43, R43 ;  /* 0x0000002b002b7308 */ /* 0x000ea20000000800 */
[--C-:B------:R-:W-:Y:S02]  /*4f60*/  FFMA2 R52, R52.F32x2.HI_LO, UR4.F32, R2.reuse.F32 ;  /* 0x0000000434347c49 */ /* 0x100fe40009200002 */
[--C-:B------:R-:W-:Y:S02]  /*4f70*/  FFMA2 R54, R54.F32x2.HI_LO, UR4.F32, R2.reuse.F32 ;  /* 0x0000000436367c49 */ /* 0x100fe40009200002 */
[----:B------:R-:W-:-:S02]  /*4f80*/  FFMA2 R56, R56.F32x2.HI_LO, UR4.F32, R2.F32 ;  /* 0x0000000438387c49 */ /* 0x000fc40009200002 */
[--C-:B------:R-:W-:Y:S01]  /*4f90*/  FFMA2 R58, R58.F32x2.HI_LO, UR4.F32, R2.reuse.F32 ;  /* 0x000000043a3a7c49 */ /* 0x100fe20009200002 */
[----:B------:R-:W-:Y:S01]  /*4fa0*/  MUFU.EX2 R44, R44 ;  /* 0x0000002c002c7308 */ /* 0x000fe20000000800 */
[--C-:B------:R-:W-:Y:S02]  /*4fb0*/  FFMA2 R60, R60.F32x2.HI_LO, UR4.F32, R2.reuse.F32 ;  /* 0x000000043c3c7c49 */ /* 0x100fe40009200002 */
[--C-:B------:R-:W-:Y:S02]  /*4fc0*/  FFMA2 R62, R62.F32x2.HI_LO, UR4.F32, R2.reuse.F32 ;  /* 0x000000043e3e7c49 */ /* 0x100fe40009200002 */
[--C-:B------:R-:W-:Y:S02]  /*4fd0*/  FFMA2 R64, R64.F32x2.HI_LO, UR4.F32, R2.reuse.F32 ;  /* 0x0000000440407c49 */ /* 0x100fe40009200002 */
[--C-:B------:R-:W-:Y:S01]  /*4fe0*/  FFMA2 R66, R66.F32x2.HI_LO, UR4.F32, R2.reuse.F32 ;  /* 0x0000000442427c49 */ /* 0x100fe20009200002 */
[----:B------:R-:W3:Y:S01]  /*4ff0*/  MUFU.EX2 R45, R45 ;  /* 0x0000002d002d7308 */ /* 0x000ee20000000800 */
[----:B------:R-:W-:-:S02]  /*5000*/  FFMA2 R68, R68.F32x2.HI_LO, UR4.F32, R2.F32 ;  /* 0x0000000444447c49 */ /* 0x000fc40009200002 */
[--C-:B------:R-:W-:Y:S02]  /*5010*/  FFMA2 R70, R70.F32x2.HI_LO, UR4.F32, R2.reuse.F32 ;  /* 0x0000000446467c49 */ /* 0x100fe40009200002 */
[--C-:B------:R-:W-:Y:S02]  /*5020*/  FFMA2 R72, R72.F32x2.HI_LO, UR4.F32, R2.reuse.F32 ;  /* 0x0000000448487c49 */ /* 0x100fe40009200002 */
[--C-:B------:R-:W-:Y:S01]  /*5030*/  FFMA2 R74, R74.F32x2.HI_LO, UR4.F32, R2.reuse.F32 ;  /* 0x000000044a4a7c49 */ /* 0x100fe20009200002 */
[----:B------:R-:W-:Y:S01]  /*5040*/  MUFU.EX2 R46, R46 ;  /* 0x0000002e002e7308 */ /* 0x000fe20000000800 */
[--C-:B------:R-:W-:Y:S02]  /*5050*/  FFMA2 R76, R76.F32x2.HI_LO, UR4.F32, R2.reuse.F32 ;  /* 0x000000044c4c7c49 */ /* 0x100fe40009200002 */
[--C-:B------:R-:W-:Y:S02]  /*5060*/  FFMA2 R78, R78.F32x2.HI_LO, UR4.F32, R2.reuse.F32 ;  /* 0x000000044e4e7c49 */ /* 0x100fe40009200002 */
[----:B------:R-:W-:-:S02]  /*5070*/  FFMA2 R80, R80.F32x2.HI_LO, UR4.F32, R2.F32 ;  /* 0x0000000450507c49 */ /* 0x000fc40009200002 */
[--C-:B------:R-:W-:Y:S01]  /*5080*/  FFMA2 R82, R82.F32x2.HI_LO, UR4.F32, R2.reuse.F32 ;  /* 0x0000000452527c49 */ /* 0x100fe20009200002 */
[----:B------:R-:W4:Y:S01]  /*5090*/  MUFU.EX2 R47, R47 ;  /* 0x0000002f002f7308 */ /* 0x000f220000000800 */
[--C-:B------:R-:W-:Y:S02]  /*50a0*/  FFMA2 R112, R122.F32x2.HI_LO, UR4.F32, R2.reuse.F32 ;  /* 0x000000047a707c49 */ /* 0x100fe40009200002 */
[--C-:B------:R-:W-:Y:S02]  /*50b0*/  FFMA2 R122, R134.F32x2.HI_LO, UR4.F32, R2.reuse.F32 ;  /* 0x00000004867a7c49 */ /* 0x100fe40009200002 */
[--C-:B------:R-:W-:Y:S02]  /*50c0*/  FFMA2 R114, R130.F32x2.HI_LO, UR4.F32, R2.reuse.F32 ;  /* 0x0000000482727c49 */ /* 0x100fe40009200002 */
[--C-:B------:R-:W-:Y:S01]  /*50d0*/  FFMA2 R118, R128.F32x2.HI_LO, UR4.F32, R2.reuse.F32 ;  /* 0x0000000480767c49 */ /* 0x100fe20009200002 */
[----:B------:R-:W-:Y:S01]  /*50e0*/  MUFU.EX2 R48, R48 ;  /* 0x0000003000307308 */ /* 0x000fe20000000800 */
[----:B------:R-:W-:-:S02]  /*50f0*/  FFMA2 R134, R142.F32x2.HI_LO, UR4.F32, R2.F32 ;  /* 0x000000048e867c49 */ /* 0x000fc40009200002 */
[--C-:B------:R-:W-:Y:S02]  /*5100*/  FFMA2 R128, R138.F32x2.HI_LO, UR4.F32, R2.reuse.F32 ;  /* 0x000000048a807c49 */ /* 0x100fe40009200002 */
[--C-:B------:R-:W-:Y:S02]  /*5110*/  FFMA2 R130, R136.F32x2.HI_LO, UR4.F32, R2.reuse.F32 ;  /* 0x0000000488827c49 */ /* 0x100fe40009200002 */
[--C-:B------:R-:W-:Y:S01]  /*5120*/  FFMA2 R142, R148.F32x2.HI_LO, UR4.F32, R2.reuse.F32 ;  /* 0x00000004948e7c49 */ /* 0x100fe20009200002 */
[----:B------:R-:W5:Y:S01]  /*5130*/  MUFU.EX2 R49, R49 ;  /* 0x0000003100317308 */ /* 0x000f620000000800 */
[--C-:B------:R-:W-:Y:S02]  /*5140*/  FFMA2 R136, R144.F32x2.HI_LO, UR4.F32, R2.reuse.F32 ;  /* 0x0000000490887c49 */ /* 0x100fe40009200002 */
[--C-:B------:R-:W-:Y:S02]  /*5150*/  FFMA2 R138, R146.F32x2.HI_LO, UR4.F32, R2.reuse.F32 ;  /* 0x00000004928a7c49 */ /* 0x100fe40009200002 */
[----:B------:R-:W-:-:S02]  /*5160*/  FFMA2 R148, R12.F32x2.HI_LO, UR4.F32, R2.F32 ;  /* 0x000000040c947c49 */ /* 0x000fc40009200002 */
[----:B------:R-:W-:Y:S02]  /*5170*/  IMAD.U32 R12, RZ, RZ, UR13 ;  /* 0x0000000dff0c7e24 */ /* 0x000fe4000f8e00ff */
[--C-:B------:R-:W-:Y:S01]  /*5180*/  FFMA2 R108, R126.F32x2.HI_LO, UR4.F32, R2.reuse.F32 ;  /* 0x000000047e6c7c49 */ /* 0x100fe20009200002 */
[----:B------:R-:W-:Y:S01]  /*5190*/  MUFU.EX2 R50, R50 ;  /* 0x0000003200327308 */ /* 0x000fe20000000800 */
[--C-:B------:R-:W-:Y:S02]  /*51a0*/  FFMA2 R116, R124.F32x2.HI_LO, UR4.F32, R2.reuse.F32 ;  /* 0x000000047c747c49 */ /* 0x100fe40009200002 */
[--C-:B------:R-:W-:Y:S02]  /*51b0*/  FFMA2 R144, R8.F32x2.HI_LO, UR4.F32, R2.reuse.F32 ;  /* 0x0000000408907c49 */ /* 0x100fe40009200002 */
[--C-:B------:R-:W-:Y:S02]  /*51c0*/  FFMA2 R146, R10.F32x2.HI_LO, UR4.F32, R2.reuse.F32 ;  /* 0x000000040a927c49 */ /* 0x100fe40009200002 */
[--C-:B------:R-:W-:Y:S01]  /*51d0*/  FFMA2 R124, R36.F32x2.HI_LO, UR4.F32, R2.reuse.F32 ;  /* 0x00000004247c7c49 */ /* 0x100fe20009200002 */
[----:B------:R-:W5:Y:S01]  /*51e0*/  MUFU.EX2 R51, R51 ;  /* 0x0000003300337308 */ /* 0x000f620000000800 */
[----:B------:R-:W-:-:S02]  /*51f0*/  FFMA2 R126, R38.F32x2.HI_LO, UR4.F32, R2.F32 ;  /* 0x00000004267e7c49 */ /* 0x000fc40009200002 */
[--C-:B------:R-:W-:Y:S01]  /*5200*/  FFMA2 R162, R24.F32x2.HI_LO, UR4.F32, R2.reuse.F32 ;  /* 0x0000000418a27c49 */ /* 0x100fe20009200002 */
[----:B-1----:R-:W-:Y:S01]  /*5210*/  F2FP.F16.F32.PACK_AB R24, R41, R40 ;  /* 0x000000282918723e */ /* 0x002fe200000000ff */
[--C-:B------:R-:W-:Y:S01]  /*5220*/  FFMA2 R10, R26.F32x2.HI_LO, UR4.F32, R2.reuse.F32 ;  /* 0x000000041a0a7c49 */ /* 0x100fe20009200002 */
[----:B--2---:R-:W-:Y:S01]  /*5230*/  F2FP.F16.F32.PACK_AB R25, R43, R42 ;  /* 0x0000002a2b19723e */ /* 0x004fe200000000ff */
[--C-:B------:R-:W-:Y:S01]  /*5240*/  FFMA2 R8, R28.F32x2.HI_LO, UR4.F32, R2.reuse.F32 ;  /* 0x000000041c087c49 */ /* 0x100fe20009200002 */
[----:B------:R-:W-:Y:S01]  /*5250*/  MUFU.EX2 R88, R88 ;  /* 0x0000005800587308 */ /* 0x000fe20000000800 */
[----:B---3--:R-:W-:Y:S01]  /*5260*/  F2FP.F16.F32.PACK_AB R26, R45, R44 ;  /* 0x0000002c2d1a723e */ /* 0x008fe200000000ff */
[--C-:B------:R-:W-:Y:S01]  /*5270*/  FFMA2 R110, R120.F32x2.HI_LO, UR4.F32, R2.reuse.F32 ;  /* 0x00000004786e7c49 */ /* 0x100fe20009200002 */
[----:B----4-:R-:W-:Y:S01]  /*5280*/  F2FP.F16.F32.PACK_AB R27, R47, R46 ;  /* 0x0000002e2f1b723e */ /* 0x010fe200000000ff */
[--C-:B------:R-:W-:Y:S01]  /*5290*/  FFMA2 R120, R132.F32x2.HI_LO, UR4.F32, R2.reuse.F32 ;  /* 0x0000000484787c49 */ /* 0x100fe20009200002 */
[----:B-----5:R-:W-:Y:S01]  /*52a0*/  F2FP.F16.F32.PACK_AB R28, R49, R48 ;  /* 0x00000030311c723e */ /* 0x020fe200000000ff */
[----:B------:R-:W-:-:S02]  /*52b0*/  FFMA2 R132, R140.F32x2.HI_LO, UR4.F32, R2.F32 ;  /* 0x000000048c847c49 */ /* 0x000fc40009200002 */
[----:B------:R-:W1:Y:S01]  /*52c0*/  MUFU.EX2 R89, R89 ;  /* 0x0000005900597308 */ /* 0x000e620000000800 */
[----:B------:R-:W-:Y:S01]  /*52d0*/  F2FP.F16.F32.PACK_AB R29, R51, R50 ;  /* 0x00000032331d723e */ /* 0x000fe200000000ff */
[--C-:B------:R-:W-:Y:S02]  /*52e0*/  FFMA2 R140, R150.F32x2.HI_LO, UR4.F32, R2.reuse.F32 ;  /* 0x00000004968c7c49 */ /* 0x100fe40009200002 */
[--C-:B------:R-:W-:Y:S02]  /*52f0*/  FFMA2 R150, R14.F32x2.HI_LO, UR4.F32, R2.reuse.F32 ;  /* 0x000000040e967c49 */ /* 0x100fe40009200002 */
[--C-:B------:R-:W-:Y:S02]  /*5300*/  FFMA2 R156, R18.F32x2.HI_LO, UR4.F32, R2.reuse.F32 ;  /* 0x00000004129c7c49 */ /* 0x100fe40009200002 */
[----:B------:R-:W-:Y:S01]  /*5310*/  MUFU.EX2 R90, R90 ;  /* 0x0000005a005a7308 */ /* 0x000fe20000000800 */
[--C-:B------:R-:W-:Y:S02]  /*5320*/  FFMA2 R158, R20.F32x2.HI_LO, UR4.F32, R2.reuse.F32 ;  /* 0x00000004149e7c49 */ /* 0x100fe40009200002 */
[----:B------:R-:W-:-:S02]  /*5330*/  FFMA2 R160, R22.F32x2.HI_LO, UR4.F32, R2.F32 ;  /* 0x0000000416a07c49 */ /* 0x000fc40009200002 */
[--C-:B------:R-:W-:Y:S02]  /*5340*/  FFMA2 R14, R16.F32x2.HI_LO, UR4.F32, R2.reuse.F32 ;  /* 0x00000004100e7c49 */ /* 0x100fe40009200002 */
[----:B------:R-:W-:Y:S01]  /*5350*/  FFMA2 R152, R152.F32x2.HI_LO, UR4.F32, R2.F32 ;  /* 0x0000000498987c49 */ /* 0x000fe20009200002 */
[----:B------:R-:W2:Y:S01]  /*5360*/  MUFU.EX2 R91, R91 ;  /* 0x0000005b005b7308 */ /* 0x000ea20000000800 */
[----:B-1----:R-:W-:Y:S01]  /*5370*/  F2FP.F16.F32.PACK_AB R30, R89, R88 ;  /* 0x00000058591e723e */ /* 0x002fe200000000ff */
[----:B------:R-:W-:Y:S02]  /*5380*/  FADD2 R40, R40.F32x2.HI_LO, R48.F32x2.HI_LO ;  /* 0x000000302828724b */ /* 0x000fe40000000000 */
[----:B------:R-:W-:Y:S02]  /*5390*/  FADD2 R42, R42.F32x2.HI_LO, R50.F32x2.HI_LO ;  /* 0x000000322a2a724b */ /* 0x000fe40000000000 */
[----:B------:R-:W-:Y:S02]  /*53a0*/  FADD2 R44, R44.F32x2.HI_LO, R88.F32x2.HI_LO ;  /* 0x000000582c2c724b */ /* 0x000fe40000000000 */
[----:B------:R-:W-:Y:S08]  /*53b0*/  MUFU.EX2 R92, R92 ;  /* 0x0000005c005c7308 */ /* 0x000ff00000000800 */
[----:B------:R-:W1:Y:S01]  /*53c0*/  MUFU.EX2 R93, R93 ;  /* 0x0000005d005d7308 */ /* 0x000e620000000800 */
[----:B--2---:R-:W-:Y:S01]  /*53d0*/  F2FP.F16.F32.PACK_AB R31, R91, R90 ;  /* 0x0000005a5b1f723e */ /* 0x004fe200000000ff */
[----:B------:R-:W-:-:S06]  /*53e0*/  FADD2 R46, R46.F32x2.HI_LO, R90.F32x2.HI_LO ;  /* 0x0000005a2e2e724b */ /* 0x000fcc0000000000 */
[----:B------:R-:W-:Y:S08]  /*53f0*/  MUFU.EX2 R94, R94 ;  /* 0x0000005e005e7308 */ /* 0x000ff00000000800 */
[----:B------:R-:W2:Y:S01]  /*5400*/  MUFU.EX2 R95, R95 ;  /* 0x0000005f005f7308 */ /* 0x000ea20000000800 */
[----:B-1----:R-:W-:Y:S01]  /*5410*/  F2FP.F16.F32.PACK_AB R32, R93, R92 ;  /* 0x0000005c5d20723e */ /* 0x002fe200000000ff */
[----:B------:R-:W-:-:S06]  /*5420*/  FADD2 R40, R40.F32x2.HI_LO, R92.F32x2.HI_LO ;  /* 0x0000005c2828724b */ /* 0x000fcc0000000000 */
        /* <DEDUP_REMOVED lines=27> */
[----:B------:R2:W-:Y:S06]  /*55e0*/  BAR.ARV R12, 0x40 ;  /* 0x0001000c0000751d */ /* 0x0005ec0000002000 */
[----:B------:R-:W-:Y:S01]  /*55f0*/  MUFU.EX2 R54, R54 ;  /* 0x0000003600367308 */ /* 0x000fe20000000800 */
[----:B------:R-:W-:Y:S01]  /*5600*/  FADD2 R46, R46.F32x2.HI_LO, R106.F32x2.HI_LO ;  /* 0x0000006a2e2e724b */ /* 0x000fe20000000000 */
[----:B------:R3:W-:Y:S01]  /*5610*/  STTM.x16 tmem[UR5], R24 ;  /* 0x00000018000079ed */ /* 0x0007e20008240005 */
[----:B------:R-:W-:-:S05]  /*5620*/  R2UR UR5, R87 ;  /* 0x00000000570572ca */ /* 0x000fca00000e0000 */
[----:B------:R-:W4:Y:S01]  /*5630*/  MUFU.EX2 R55, R55 ;  /* 0x0000003700377308 */ /* 0x000f220000000800 */
[----:B-1----:R-:W-:Y:S01]  /*5640*/  F2FP.F16.F32.PACK_AB R16, R53, R52 ;  /* 0x000000343510723e */ /* 0x002fe200000000ff */
[----:B------:R-:W-:-:S06]  /*5650*/  FADD2 R40, R40.F32x2.HI_LO, R52.F32x2.HI_LO ;  /* 0x000000342828724b */ /* 0x000fcc0000000000 */
[----:B------:R-:W-:Y:S08]  /*5660*/  MUFU.EX2 R56, R56 ;  /* 0x0000003800387308 */ /* 0x000ff00000000800 */
[----:B------:R-:W1:Y:S01]  /*5670*/  MUFU.EX2 R57, R57 ;  /* 0x0000003900397308 */ /* 0x000e620000000800 */
[----:B----4-:R-:W-:Y:S01]  /*5680*/  F2FP.F16.F32.PACK_AB R17, R55, R54 ;  /* 0x000000363711723e */ /* 0x010fe200000000ff */
[----:B------:R-:W-:-:S06]  /*5690*/  FADD2 R42, R42.F32x2.HI_LO, R54.F32x2.HI_LO ;  /* 0x000000362a2a724b */ /* 0x000fcc0000000000 */
[----:B------:R-:W-:Y:S08]  /*56a0*/  MUFU.EX2 R58, R58 ;  /* 0x0000003a003a7308 */ /* 0x000ff00000000800 */
[----:B------:R-:W4:Y:S01]  /*56b0*/  MUFU.EX2 R59, R59 ;  /* 0x0000003b003b7308 */ /* 0x000f220000000800 */
[----:B-1----:R-:W-:Y:S01]  /*56c0*/  F2FP.F16.F32.PACK_AB R18, R57, R56 ;  /* 0x000000383912723e */ /* 0x002fe200000000ff */
[----:B------:R-:W-:-:S06]  /*56d0*/  FADD2 R44, R44.F32x2.HI_LO, R56.F32x2.HI_LO ;  /* 0x000000382c2c724b */ /* 0x000fcc0000000000 */
[----:B------:R-:W-:Y:S01]  /*56e0*/  MUFU.EX2 R60, R60 ;  /* 0x0000003c003c7308 */ /* 0x000fe20000000800 */
[----:B---3--:R-:W-:-:S07]  /*56f0*/  FFMA2 R34, R6.F32x2.HI_LO, UR4.F32, R2.F32 ;  /* 0x0000000406227c49 */ /* 0x008fce0009200002 */
[----:B------:R-:W1:Y:S01]  /*5700*/  MUFU.EX2 R61, R61 ;  /* 0x0000003d003d7308 */ /* 0x000e620000000800 */
[----:B----4-:R-:W-:Y:S01]  /*5710*/  F2FP.F16.F32.PACK_AB R19, R59, R58 ;  /* 0x0000003a3b13723e */ /* 0x010fe200000000ff */
[----:B------:R-:W-:-:S06]  /*5720*/  FADD2 R46, R46.F32x2.HI_LO, R58.F32x2.HI_LO ;  /* 0x0000003a2e2e724b */ /* 0x000fcc0000000000 */
[----:B------:R-:W-:Y:S08]  /*5730*/  MUFU.EX2 R62, R62 ;  /* 0x0000003e003e7308 */ /* 0x000ff00000000800 */
[----:B------:R-:W3:Y:S01]  /*5740*/  MUFU.EX2 R63, R63 ;  /* 0x0000003f003f7308 */ /* 0x000ee20000000800 */
[----:B-1----:R-:W-:Y:S01]  /*5750*/  F2FP.F16.F32.PACK_AB R20, R61, R60 ;  /* 0x0000003c3d14723e */ /* 0x002fe200000000ff */
[----:B------:R-:W-:-:S06]  /*5760*/  FADD2 R40, R40.F32x2.HI_LO, R60.F32x2.HI_LO ;  /* 0x0000003c2828724b */ /* 0x000fcc0000000000 */
[----:B------:R-:W-:Y:S08]  /*5770*/  MUFU.EX2 R64, R64 ;  /* 0x0000004000407308 */ /* 0x000ff00000000800 */
[----:B------:R-:W1:Y:S01]  /*5780*/  MUFU.EX2 R65, R65 ;  /* 0x0000004100417308 */ /* 0x000e620000000800 */
[----:B---3--:R-:W-:Y:S01]  /*5790*/  F2FP.F16.F32.PACK_AB R21, R63, R62 ;  /* 0x0000003e3f15723e */ /* 0x008fe200000000ff */
        /* <DEDUP_REMOVED lines=40> */
[----:B------:R-:W-:-:S03]  /*5a20*/  FADD2 R46, R46.F32x2.HI_LO, R82.F32x2.HI_LO ;  /* 0x000000522e2e724b */ /* 0x000fc60000000000 */
[----:B------:R3:W-:Y:S01]  /*5a30*/  STTM.x16 tmem[UR5], R16 ;  /* 0x00000010000079ed */ /* 0x0007e20008240005 */
[----:B------:R-:W-:Y:S02]  /*5a40*/  R2UR UR5, R86 ;  /* 0x00000000560572ca */ /* 0x000fe400000e0000 */
[----:B------:R-:W-:Y:S08]  /*5a50*/  MUFU.EX2 R110, R110 ;  /* 0x0000006e006e7308 */ /* 0x000ff00000000800 */
[----:B------:R-:W4:Y:S01]  /*5a60*/  MUFU.EX2 R111, R111 ;  /* 0x0000006f006f7308 */ /* 0x000f220000000800 */
[----:B-1----:R-:W-:-:S07]  /*5a70*/  FADD2 R40, R40.F32x2.HI_LO, R108.F32x2.HI_LO ;  /* 0x0000006c2828724b */ /* 0x002fce0000000000 */
[----:B------:R-:W-:Y:S08]  /*5a80*/  MUFU.EX2 R112, R112 ;  /* 0x0000007000707308 */ /* 0x000ff00000000800 */
[----:B------:R-:W1:Y:S01]  /*5a90*/  MUFU.EX2 R113, R113 ;  /* 0x0000007100717308 */ /* 0x000e620000000800 */
[----:B----4-:R-:W-:-:S07]  /*5aa0*/  FADD2 R42, R42.F32x2.HI_LO, R110.F32x2.HI_LO ;  /* 0x0000006e2a2a724b */ /* 0x010fce0000000000 */
[----:B------:R-:W-:Y:S08]  /*5ab0*/  MUFU.EX2 R114, R114 ;  /* 0x0000007200727308 */ /* 0x000ff00000000800 */
[----:B------:R-:W4:Y:S01]  /*5ac0*/  MUFU.EX2 R115, R115 ;  /* 0x0000007300737308 */ /* 0x000f220000000800 */
[----:B-1----:R-:W-:-:S07]  /*5ad0*/  FADD2 R44, R44.F32x2.HI_LO, R112.F32x2.HI_LO ;  /* 0x000000702c2c724b */ /* 0x002fce0000000000 */
[----:B------:R-:W-:Y:S01]  /*5ae0*/  MUFU.EX2 R116, R116 ;  /* 0x0000007400747308 */ /* 0x000fe20000000800 */
[----:B---3--:R-:W-:Y:S01]  /*5af0*/  FFMA2 R24, R4.F32x2.HI_LO, UR4.F32, R2.F32 ;  /* 0x0000000404187c49 */ /* 0x008fe20009200002 */
[----:B------:R-:W-:Y:S01]  /*5b00*/  R2UR UR4, R164 ;  /* 0x00000000a40472ca */ /* 0x000fe200000e0000 */
[----:B------:R-:W-:-:S05]  /*5b10*/  IMAD.MOV.U32 R2, RZ, RZ, 0x1 ;  /* 0x00000001ff027424 */ /* 0x000fca00078e00ff */
[----:B------:R-:W2:Y:S01]  /*5b20*/  MUFU.EX2 R117, R117 ;  /* 0x0000007500757308 */ /* 0x000ea20000000800 */
[----:B----4-:R-:W-:-:S07]  /*5b30*/  FADD2 R46, R46.F32x2.HI_LO, R114.F32x2.HI_LO ;  /* 0x000000722e2e724b */ /* 0x010fce0000000000 */
        /* <DEDUP_REMOVED lines=10> */
[----:B--2---:R-:W-:-:S07]  /*5be0*/  FADD2 R44, R44.F32x2.HI_LO, R120.F32x2.HI_LO ;  /* 0x000000782c2c724b */ /* 0x004fce0000000000 */
[----:B------:R-:W-:Y:S08]  /*5bf0*/  MUFU.EX2 R124, R124 ;  /* 0x0000007c007c7308 */ /* 0x000ff00000000800 */
[----:B------:R-:W2:Y:S01]  /*5c00*/  MUFU.EX2 R125, R125 ;  /* 0x0000007d007d7308 */ /* 0x000ea20000000800 */
[----:B-1----:R-:W-:-:S07]  /*5c10*/  FADD2 R46, R46.F32x2.HI_LO, R122.F32x2.HI_LO ;  /* 0x0000007a2e2e724b */ /* 0x002fce0000000000 */
        /* <DEDUP_REMOVED lines=66> */
[----:B------:R1:W-:Y:S08]  /*6040*/  MUFU.EX2 R166, R10 ;  /* 0x0000000a00a67308 */ /* 0x0003f00000000800 */
[----:B------:R3:W4:Y:S01]  /*6050*/  MUFU.EX2 R167, R11 ;  /* 0x0000000b00a77308 */ /* 0x0007220000000800 */
[----:B--2---:R-:W-:-:S07]  /*6060*/  FADD2 R44, R44.F32x2.HI_LO, R162.F32x2.HI_LO ;  /* 0x000000a22c2c724b */ /* 0x004fce0000000000 */
[----:B------:R2:W-:Y:S01]  /*6070*/  MUFU.EX2 R168, R8 ;  /* 0x0000000800a87308 */ /* 0x0005e20000000800 */
[----:B-1----:R-:W-:-:S07]  /*6080*/  F2FP.F16.F32.PACK_AB R10, R113, R112 ;  /* 0x00000070710a723e */ /* 0x002fce00000000ff */
[----:B------:R1:W5:Y:S01]  /*6090*/  MUFU.EX2 R169, R9 ;  /* 0x0000000900a97308 */ /* 0x0003620000000800 */
[----:B---3--:R-:W-:Y:S01]  /*60a0*/  F2FP.F16.F32.PACK_AB R11, R115, R114 ;  /* 0x00000072730b723e */ /* 0x008fe200000000ff */
[----:B----4-:R-:W-:-:S06]  /*60b0*/  FADD2 R46, R46.F32x2.HI_LO, R166.F32x2.HI_LO ;  /* 0x000000a62e2e724b */ /* 0x010fcc0000000000 */
[----:B------:R3:W-:Y:S01]  /*60c0*/  MUFU.EX2 R32, R14 ;  /* 0x0000000e00207308 */ /* 0x0007e20000000800 */
[----:B--2---:R-:W-:-:S07]  /*60d0*/  F2FP.F16.F32.PACK_AB R8, R109, R108 ;  /* 0x0000006c6d08723e */ /* 0x004fce00000000ff */
[----:B------:R2:W4:Y:S01]  /*60e0*/  MUFU.EX2 R33, R15 ;  /* 0x0000000f00217308 */ /* 0x0005220000000800 */
[----:B-1----:R-:W-:Y:S01]  /*60f0*/  F2FP.F16.F32.PACK_AB R9, R111, R110 ;  /* 0x0000006e6f09723e */ /* 0x002fe200000000ff */
[----:B-----5:R-:W-:-:S06]  /*6100*/  FADD2 R40, R40.F32x2.HI_LO, R168.F32x2.HI_LO ;  /* 0x000000a82828724b */ /* 0x020fcc0000000000 */
[----:B------:R-:W-:Y:S01]  /*6110*/  MUFU.EX2 R34, R34 ;  /* 0x0000002200227308 */ /* 0x000fe20000000800 */
[----:B---3--:R-:W-:-:S07]  /*6120*/  F2FP.F16.F32.PACK_AB R14, R121, R120 ;  /* 0x00000078790e723e */ /* 0x008fce00000000ff */
[----:B------:R-:W1:Y:S01]  /*6130*/  MUFU.EX2 R35, R35 ;  /* 0x0000002300237308 */ /* 0x000e620000000800 */
[----:B--2---:R-:W-:Y:S01]  /*6140*/  F2FP.F16.F32.PACK_AB R15, R123, R122 ;  /* 0x0000007a7b0f723e */ /* 0x004fe200000000ff */
[----:B----4-:R-:W-:-:S03]  /*6150*/  FADD2 R42, R42.F32x2.HI_LO, R32.F32x2.HI_LO ;  /* 0x000000202a2a724b */ /* 0x010fc60000000000 */
[----:B------:R2:W-:Y:S01]  /*6160*/  STTM.x16 tmem[UR5], R8 ;  /* 0x00000008000079ed */ /* 0x0005e20008240005 */
[----:B------:R-:W3:Y:S02]  /*6170*/  FENCE.VIEW.ASYNC.T ;  /* 0x00000000000073c6 */ /* 0x000ee40000000200 */
[----:B---3--:R3:W-:Y:S01]  /*6180*/  SYNCS.ARRIVE.TRANS64.ART0 RZ, [UR7+0xd8], R2 ;  /* 0x0000d802ffff79a7 */ /* 0x0087e20008500007 */
[----:B------:R-:W-:Y:S01]  /*6190*/  MUFU.EX2 R24, R24 ;  /* 0x0000001800187308 */ /* 0x000fe20000000800 */
[----:B------:R-:W-:-:S07]  /*61a0*/  FADD2 R40, R40.F32x2.HI_LO, R42.F32x2.HI_LO ;  /* 0x0000002a2828724b */ /* 0x000fce0000000000 */
[----:B------:R-:W4:Y:S01]  /*61b0*/  MUFU.EX2 R25, R25 ;  /* 0x0000001900197308 */ /* 0x000f220000000800 */
[----:B-1----:R-:W-:Y:S02]  /*61c0*/  FADD2 R44, R44.F32x2.HI_LO, R34.F32x2.HI_LO ;  /* 0x000000222c2c724b */ /* 0x002fe40000000000 */
[----:B----4-:R-:W-:-:S04]  /*61d0*/  FADD2 R46, R46.F32x2.HI_LO, R24.F32x2.HI_LO ;  /* 0x000000182e2e724b */ /* 0x010fc80000000000 */
[----:B------:R-:W-:-:S04]  /*61e0*/  FADD2 R44, R44.F32x2.HI_LO, R46.F32x2.HI_LO ;  /* 0x0000002e2c2c724b */ /* 0x000fc80000000000 */
[----:B------:R-:W-:Y:S01]  /*61f0*/  FADD2 R40, R40.F32x2.HI_LO, R44.F32x2.HI_LO ;  /* 0x0000002c2828724b */ /* 0x000fe20000000000 */
[----:B--2---:R-:W-:Y:S02]  /*6200*/  F2FP.F16.F32.PACK_AB R8, R149, R148 ;  /* 0x000000949508723e */ /* 0x004fe400000000ff */
[----:B------:R-:W-:Y:S02]  /*6210*/  F2FP.F16.F32.PACK_AB R9, R151, R150 ;  /* 0x000000969709723e */ /* 0x000fe400000000ff */
[----:B------:R-:W-:Y:S02]  /*6220*/  F2FP.F16.F32.PACK_AB R10, R153, R152 ;  /* 0x00000098990a723e */ /* 0x000fe400000000ff */
[----:B------:R-:W-:Y:S02]  /*6230*/  F2FP.F16.F32.PACK_AB R11, R157, R156 ;  /* 0x0000009c9d0b723e */ /* 0x000fe400000000ff */
[----:B------:R-:W-:Y:S02]  /*6240*/  F2FP.F16.F32.PACK_AB R12, R159, R158 ;  /* 0x0000009e9f0c723e */ /* 0x000fe400000000ff */
[----:B------:R-:W-:-:S02]  /*6250*/  F2FP.F16.F32.PACK_AB R13, R161, R160 ;  /* 0x000000a0a10d723e */ /* 0x000fc400000000ff */
[----:B------:R-:W-:Y:S02]  /*6260*/  F2FP.F16.F32.PACK_AB R14, R163, R162 ;  /* 0x000000a2a30e723e */ /* 0x000fe400000000ff */
[----:B------:R-:W-:Y:S02]  /*6270*/  F2FP.F16.F32.PACK_AB R15, R167, R166 ;  /* 0x000000a6a70f723e */ /* 0x000fe400000000ff */
[----:B------:R-:W-:Y:S02]  /*6280*/  F2FP.F16.F32.PACK_AB R16, R169, R168 ;  /* 0x000000a8a910723e */ /* 0x000fe400000000ff */
[----:B------:R-:W-:Y:S02]  /*6290*/  F2FP.F16.F32.PACK_AB R17, R33, R32 ;  /* 0x000000202111723e */ /* 0x000fe400000000ff */
[----:B------:R-:W-:Y:S02]  /*62a0*/  F2FP.F16.F32.PACK_AB R18, R35, R34 ;  /* 0x000000222312723e */ /* 0x000fe400000000ff */
[----:B------:R-:W-:-:S04]  /*62b0*/  F2FP.F16.F32.PACK_AB R19, R25, R24 ;  /* 0x000000181913723e */ /* 0x000fc800000000ff */
[----:B------:R3:W-:Y:S01]  /*62c0*/  STTM.x16 tmem[UR4], R4 ;  /* 0x00000004000079ed */ /* 0x0007e20008240004 */
[----:B------:R-:W1:Y:S02]  /*62d0*/  FENCE.VIEW.ASYNC.T ;  /* 0x00000000000073c6 */ /* 0x000e640000000200 */
[----:B-1----:R-:W-:Y:S01]  /*62e0*/  NOP ;  /* 0x0000000000007918 */ /* 0x002fe20000000000 */
[----:B------:R3:W-:Y:S01]  /*62f0*/  @P0 SYNCS.ARRIVE.TRANS64.ART0 RZ, [UR7+0xe0], R2 ;  /* 0x0000e002ffff09a7 */ /* 0x0007e20008500007 */
[----:B------:R-:W-:-:S04]  /*6300*/  UIADD3 UR4, UPT, UPT, UR9, -0x80, URZ ;  /* 0xffffff8009047890 */ /* 0x000fc8000fffe0ff */
[----:B------:R-:W-:Y:S01]  /*6310*/  USHF.R.S32.HI UR5, URZ, 0x1f, UR4 ;  /* 0x0000001fff057899 */ /* 0x000fe20008011404 */
[----:B------:R-:W1:Y:S03]  /*6320*/  SYNCS.PHASECHK.TRANS64.TRYWAIT P0, [UR7+0x108], RZ ;  /* 0x000108ffff0075a7 */ /* 0x000e660008001107 */
[----:B------:R-:W-:-:S04]  /*6330*/  ULEA.HI UR4, UR5, UR4, URZ, 0x7 ;  /* 0x0000000405047291 */ /* 0x000fc8000f8f38ff */
[----:B------:R-:W-:-:S04]  /*6340*/  USHF.R.S32.HI UR4, URZ, 0x7, UR4 ;  /* 0x00000007ff047899 */ /* 0x000fc80008011404 */
[----:B------:R-:W-:-:S04]  /*6350*/  UISETP.LT.AND UP0, UPT, URZ, UR4, UPT ;  /* 0x00000004ff00728c */ /* 0x000fc8000bf01270 */
[----:B------:R-:W-:-:S04]  /*6360*/  USEL UR15, URZ, UR4, !UP0 ;  /* 0x00000004ff0f7287 */ /* 0x000fc8000c000000 */
[----:B------:R-:W-:-:S04]  /*6370*/  UIADD3 UR4, UPT, UPT, UR16, -UR15, URZ ;  /* 0x8000000f10047290 */ /* 0x000fc8000fffe0ff */
[----:B------:R-:W-:Y:S01]  /*6380*/  UISETP.GE.AND UP0, UPT, UR4, 0x1, UPT ;  /* 0x000000010400788c */ /* 0x000fe2000bf06270 */
[----:B-1-3--:R-:W-:Y:S10]  /*6390*/  @!P0 BRA `(.L_x_40) ;  /* 0x0000006400708947 */ /* 0x00aff40003800000 */
.L_x_97:
[----:B-1----:R-:W-:Y:S01]  /*63a0*/  FADD R2, R40, R41 ;  /* 0x0000002928027221 */ /* 0x002fe20000000000 */
[----:B------:R-:W-:Y:S01]  /*63b0*/  UMOV UR10, 0x1 ;  /* 0x00000001000a7882 */ /* 0x000fe20000000000 */
[----:B------:R-:W-:Y:S01]  /*63c0*/  UMOV UR11, 0x1 ;  /* 0x00000001000b7882 */ /* 0x000fe20000000000 */
[----:B------:R-:W-:Y:S05]  /*63d0*/  BRA.U !UP0, `(.L_x_41) ;  /* 0x0000002508e07547 */ /* 0x000fea000b800000 */
[----:B------:R-:W-:Y:S01]  /*63e0*/  MOV R166, R155 ;  /* 0x0000009b00a67202 */ /* 0x000fe20000000f00 */
[----:B------:R-:W1:Y:S01]  /*63f0*/  LDCU UR17, c[0x0][0x380] ;  /* 0x00007000ff1177ac */ /* 0x000e620008000800 */
[----:B------:R-:W-:Y:S01]  /*6400*/  IADD3 R165, PT, PT, R154, UR14, RZ ;  /* 0x0000000e9aa57c10 */ /* 0x000fe2000fffe0ff */
[----:B------:R-:W2:Y:S01]  /*6410*/  LDCU UR6, c[0x0][0x600] ;  /* 0x0000c000ff0677ac */ /* 0x000ea20008000800 */
[----:B------:R-:W-:Y:S01]  /*6420*/  UIADD3 UR12, UPT, UPT, -UR12, UR15, URZ ;  /* 0x0000000f0c0c7290 */ /* 0x000fe2000fffe1ff */
[----:B------:R-:W-:Y:S01]  /*6430*/  UMOV UR11, 0x1 ;  /* 0x00000001000b7882 */ /* 0x000fe20000000000 */
[----:B------:R-:W-:Y:S01]  /*6440*/  UMOV UR9, UR16 ;  /* 0x0000001000097c82 */ /* 0x000fe20008000000 */
[----:B------:R-:W-:Y:S01]  /*6450*/  UMOV UR10, 0x1 ;  /* 0x00000001000a7882 */ /* 0x000fe20000000000 */
[----:B------:R-:W-:-:S08]  /*6460*/  UMOV UR14, URZ ;  /* 0x000000ff000e7c82 */ /* 0x000fd00008000000 */
.L_x_44:
[----:B------:R-:W-:Y:S01]  /*6470*/  USHF.L.U32 UR4, UR11, 0x1f, URZ ;  /* 0x0000001f0b047899 */ /* 0x000fe200080006ff */
[----:B------:R-:W-:Y:S01]  /*6480*/  R2UR UR5, R3 ;  /* 0x00000000030572ca */ /* 0x000fe200000e0000 */
[----:B------:R-:W-:-:S04]  /*6490*/  UIADD3 UR9, UPT, UPT, UR9, -0x1, URZ ;  /* 0xffffffff09097890 */ /* 0x000fc8000fffe0ff */
[----:B------:R-:W-:Y:S01]  /*64a0*/  MOV R4, UR4 ;  /* 0x0000000400047c02 */ /* 0x000fe20008000f00 */
[----:B------:R-:W-:-:S03]  /*64b0*/  UISETP.LT.AND UP0, UPT, URZ, UR9, UPT ;  /* 0x00000009ff00728c */ /* 0x000fc6000bf01270 */
[----:B------:R-:W3:Y:S01]  /*64c0*/  SYNCS.PHASECHK.TRANS64.TRYWAIT P0, [UR7+0xd0], R4 ;  /* 0x0000d004ff0075a7 */ /* 0x000ee20008001107 */
[----:B------:R-:W-:Y:S01]  /*64d0*/  USEL UR8, URZ, UR9, !UP0 ;  /* 0x00000009ff087287 */ /* 0x000fe2000c000000 */
[----:B---3--:R-:W-:Y:S11]  /*64e0*/  @!P0 BRA `(.L_x_42) ;  /* 0x0000006400348947 */ /* 0x008ff60003800000 */
.L_x_99:
[----:B---3--:R-:W3:Y:S01]  /*64f0*/  LDTM.x32 R4, tmem[UR5] ;  /* 0x00000005000479ee */ /* 0x008ee200082c0000 */
[----:B-1----:R-:W-:Y:S01]  /*6500*/  ULEA UR4, UR8, UR17, 0x7 ;  /* 0x0000001108047291 */ /* 0x002fe2000f8e38ff */
[----:B------:R-:W-:-:S05]  /*6510*/  IMAD.MOV.U32 R140, RZ, RZ, -0x1 ;  /* 0xffffffffff8c7424 */ /* 0x000fca00078e00ff */
[----:B------:R-:W-:Y:S02]  /*6520*/  IADD3 R136, PT, PT, -R165, UR4, RZ ;  /* 0x00000004a5887c10 */ /* 0x000fe4000fffe1ff */
[----:B------:R-:W-:Y:S02]  /*6530*/  R2UR UR4, R84 ;  /* 0x00000000540472ca */ /* 0x000fe400000e0000 */
[C---:B------:R-:W-:Y:S02]  /*6540*/  VIADDMNMX R37, R136.reuse, 0x1f, RZ, !PT ;  /* 0x0000001f88257846 */ /* 0x040fe400078001ff */
[----:B------:R-:W-:Y:S02]  /*6550*/  VIADDMNMX R141, R136, 0x5f, RZ, !PT ;  /* 0x0000005f888d7846 */ /* 0x000fe400078001ff */
[--C-:B------:R-:W-:Y:S02]  /*6560*/  SHF.R.U32.HI R36, RZ, R37, R140.reuse ;  /* 0x00000025ff247219 */ /* 0x100fe4000001168c */
[----:B------:R-:W-:-:S02]  /*6570*/  SHF.R.U32.HI R141, RZ, R141, R140 ;  /* 0x0000008dff8d7219 */ /* 0x000fc4000001168c */
[----:B------:R-:W-:Y:S02]  /*6580*/  R2P PR, R36, 0x7e ;  /* 0x0000007e24007804 */ /* 0x000fe40000000000 */
[----:B------:R-:W-:Y:S01]  /*6590*/  VIADDMNMX R157, R136, 0x7f, RZ, !PT ;  /* 0x0000007f889d7846 */ /* 0x000fe200078001ff */
[----:B------:R-:W1:Y:S01]  /*65a0*/  LDTM.x32 R52, tmem[UR4] ;  /* 0x00000004003479ee */ /* 0x000e6200082c0000 */
[----:B------:R-:W-:Y:S02]  /*65b0*/  R2UR UR4, R85 ;  /* 0x00000000550472ca */ /* 0x000fe400000e0000 */
[----:B---3--:R-:W-:Y:S02]  /*65c0*/  SEL R99, R5, 0xff800000, P1 ;  /* 0xff80000005637807 */ /* 0x008fe40000800000 */
[----:B------:R-:W-:Y:S02]  /*65d0*/  SEL R88, R6, 0xff800000, P2 ;  /* 0xff80000006587807 */ /* 0x000fe40001000000 */
[----:B------:R-:W-:-:S02]  /*65e0*/  SEL R89, R7, 0xff800000, P3 ;  /* 0xff80000007597807 */ /* 0x000fc40001800000 */
[----:B------:R-:W-:Y:S02]  /*65f0*/  SEL R90, R8, 0xff800000, P4 ;  /* 0xff800000085a7807 */ /* 0x000fe40002000000 */
[----:B------:R-:W-:Y:S02]  /*6600*/  SEL R91, R9, 0xff800000, P5 ;  /* 0xff800000095b7807 */ /* 0x000fe40002800000 */
[----:B------:R-:W-:Y:S02]  /*6610*/  SEL R102, R10, 0xff800000, P6 ;  /* 0xff8000000a667807 */ /* 0x000fe40003000000 */
[C---:B------:R-:W-:Y:S02]  /*6620*/  R2P PR, R36.reuse.B1, 0x7f ;  /* 0x0000007f24007804 */ /* 0x040fe40000001000 */
[----:B------:R-:W-:Y:S02]  /*6630*/  LOP3.LUT R5, R36, 0x1, RZ, 0xc0, !PT ;  /* 0x0000000124057812 */ /* 0x000fe400078ec0ff */
[----:B------:R-:W-:-:S02]  /*6640*/  SHF.R.U32.HI R157, RZ, R157, R140 ;  /* 0x0000009dff9d7219 */ /* 0x000fc4000001168c */
        /* <DEDUP_REMOVED lines=36> */
[----:B------:R-:W3:Y:S01]  /*6890*/  LDTM.x32 R20, tmem[UR4] ;  /* 0x00000004001479ee */ /* 0x000ee200082c0000 */
[----:B-1----:R-:W-:Y:S02]  /*68a0*/  SEL R53, R53, 0xff800000, P1 ;  /* 0xff80000035357807 */ /* 0x002fe40000800000 */
        /* <DEDUP_REMOVED lines=30> */
[----:B------:R-:W-:Y:S02]  /*6a90*/  SEL R59, R59, 0xff800000, P1 ;  /* 0xff8000003b3b7807 */ /* 0x000fe40000800000 */
[C---:B------:R-:W-:Y:S02]  /*6aa0*/  LOP3.LUT P1, RZ, R4.reuse, 0x800000, RZ, 0xc0, !PT ;  /* 0x0080000004ff7812 */ /* 0x040fe4000782c0ff */
[----:B------:R-:W-:Y:S02]  /*6ab0*/  SEL R121, R67, 0xff800000, P0 ;  /* 0xff80000043797807 */ /* 0x000fe40000000000 */
[----:B------:R-:W-:Y:S02]  /*6ac0*/  ISETP.GT.AND P0, PT, R4, -0x1, PT ;  /* 0xffffffff0400780c */ /* 0x000fe40003f04270 */
[----:B------:R-:W-:Y:S02]  /*6ad0*/  SEL R123, R75, 0xff800000, P1 ;  /* 0xff8000004b7b7807 */ /* 0x000fe40000800000 */
[----:B------:R-:W-:-:S02]  /*6ae0*/  SEL R128, R78, 0xff800000, P2 ;  /* 0xff8000004e807807 */ /* 0x000fc40001000000 */
[----:B------:R-:W-:Y:S02]  /*6af0*/  SEL R129, R79, 0xff800000, P3 ;  /* 0xff8000004f817807 */ /* 0x000fe40001800000 */
[----:B------:R-:W-:Y:S02]  /*6b00*/  SEL R130, R80, 0xff800000, P4 ;  /* 0xff80000050827807 */ /* 0x000fe40002000000 */
[----:B------:R-:W-:Y:S02]  /*6b10*/  SEL R131, R81, 0xff800000, P5 ;  /* 0xff80000051837807 */ /* 0x000fe40002800000 */
[----:B------:R-:W-:Y:S02]  /*6b20*/  SEL R134, R82, 0xff800000, P6 ;  /* 0xff80000052867807 */ /* 0x000fe40003000000 */
[----:B------:R-:W-:Y:S02]  /*6b30*/  R2P PR, R141, 0x7e ;  /* 0x0000007e8d007804 */ /* 0x000fe40000000000 */
[----:B------:R-:W-:-:S02]  /*6b40*/  SEL R135, R83, 0xff800000, !P0 ;  /* 0xff80000053877807 */ /* 0x000fc40004000000 */
[----:B------:R-:W-:Y:S02]  /*6b50*/  LOP3.LUT R4, R141, 0x1, RZ, 0xc0, !PT ;  /* 0x000000018d047812 */ /* 0x000fe400078ec0ff */
[----:B---3--:R-:W-:Y:S02]  /*6b60*/  SEL R81, R21, 0xff800000, P1 ;  /* 0xff80000015517807 */ /* 0x008fe40000800000 */
        /* <DEDUP_REMOVED lines=25> */
[----:B------:R-:W-:Y:S02]  /*6d00*/  LOP3.LUT P0, RZ, R141, 0x800000, RZ, 0xc0, !PT ;  /* 0x008000008dff7812 */ /* 0x000fe4000780c0ff */
[----:B------:R-:W-:-:S02]  /*6d10*/  SEL R138, R40, 0xff800000, P4 ;  /* 0xff800000288a7807 */ /* 0x000fc40002000000 */
[----:B------:R-:W-:Y:S02]  /*6d20*/  SEL R43, R43, 0xff800000, P0 ;  /* 0xff8000002b2b7807 */ /* 0x000fe40000000000 */
[----:B------:R-:W-:Y:S02]  /*6d30*/  SEL R139, R41, 0xff800000, P5 ;  /* 0xff800000298b7807 */ /* 0x000fe40002800000 */
[----:B------:R-:W-:Y:S02]  /*6d40*/  SEL R42, R42, 0xff800000, P6 ;  /* 0xff8000002a2a7807 */ /* 0x000fe40003000000 */
[----:B------:R-:W-:Y:S02]  /*6d50*/  R2P PR, R141.B3, 0x7f ;  /* 0x0000007f8d007804 */ /* 0x000fe40000003000 */
[----:B------:R-:W-:-:S03]  /*6d60*/  R2UR UR4, R85 ;  /* 0x00000000550472ca */ /* 0x000fc600000e0000 */
        /* <DEDUP_REMOVED lines=9> */
[----:B------:R-:W-:-:S03]  /*6e00*/  SEL R151, R51, 0xff800000, !P0 ;  /* 0xff80000033977807 */ /* 0x000fc60004000000 */
[----:B-1----:R-:W-:Y:S02]  /*6e10*/  SEL R47, R5, 0xff800000, P1 ;  /* 0xff800000052f7807 */ /* 0x002fe40000800000 */
[----:B------:R-:W-:Y:S02]  /*6e20*/  SEL R38, R6, 0xff800000, P2 ;  /* 0xff80000006267807 */ /* 0x000fe40001000000 */
[----:B------:R-:W-:Y:S02]  /*6e30*/  SEL R39, R7, 0xff800000, P3 ;  /* 0xff80000007277807 */ /* 0x000fe40001800000 */
[----:B------:R-:W-:Y:S02]  /*6e40*/  SEL R40, R8, 0xff800000, P4 ;  /* 0xff80000008287807 */ /* 0x000fe40002000000 */
[----:B------:R-:W-:Y:S01]  /*6e50*/  SEL R41, R9, 0xff800000, P5 ;  /* 0xff80000009297807 */ /* 0x000fe20002800000 */
[----:B------:R-:W-:Y:S01]  /*6e60*/  IMAD.SHL.U32 R9, R0, 0x4, RZ ;  /* 0x0000000400097824 */ /* 0x000fe200078e00ff */
[----:B------:R-:W-:-:S02]  /*6e70*/  SEL R50, R10, 0xff800000, P6 ;  /* 0xff8000000a327807 */ /* 0x000fc40003000000 */
[C---:B------:R-:W-:Y:S02]  /*6e80*/  R2P PR, R157.reuse.B1, 0x7f ;  /* 0x0000007f9d007804 */ /* 0x040fe40000001000 */
[----:B------:R-:W-:Y:S02]  /*6e90*/  LOP3.LUT R5, R157, 0x1, RZ, 0xc0, !PT ;  /* 0x000000019d057812 */ /* 0x000fe400078ec0ff */
[----:B------:R-:W-:Y:S02]  /*6ea0*/  FMNMX3 R7, R166, R98, R99, !PT ;  /* 0x00000062a6077276 */ /* 0x000fe40007800063 */
[----:B------:R-:W-:Y:S01]  /*6eb0*/  SEL R44, R12, 0xff800000, P0 ;  /* 0xff8000000c2c7807 */ /* 0x000fe20000000000 */
[----:B------:R-:W-:Y:S01]  /*6ec0*/  IMAD.U32 R12, RZ, RZ, UR13 ;  /* 0x0000000dff0c7e24 */ /* 0x000fe2000f8e00ff */
[----:B------:R-:W-:Y:S02]  /*6ed0*/  SEL R45, R13, 0xff800000, P1 ;  /* 0xff8000000d2d7807 */ /* 0x000fe40000800000 */
[----:B------:R-:W-:-:S02]  /*6ee0*/  SEL R48, R14, 0xff800000, P2 ;  /* 0xff8000000e307807 */ /* 0x000fc40001000000 */
[----:B------:R-:W-:Y:S02]  /*6ef0*/  SEL R49, R15, 0xff800000, P3 ;  /* 0xff8000000f317807 */ /* 0x000fe40001800000 */
[----:B------:R-:W-:Y:S02]  /*6f00*/  SEL R142, R16, 0xff800000, P4 ;  /* 0xff800000108e7807 */ /* 0x000fe40002000000 */
[----:B------:R-:W-:Y:S02]  /*6f10*/  SEL R143, R17, 0xff800000, P5 ;  /* 0xff800000118f7807 */ /* 0x000fe40002800000 */
[----:B------:R-:W-:Y:S02]  /*6f20*/  SEL R148, R18, 0xff800000, P6 ;  /* 0xff80000012947807 */ /* 0x000fe40003000000 */
[----:B------:R-:W-:Y:S02]  /*6f30*/  R2P PR, R157.B2, 0x7f ;  /* 0x0000007f9d007804 */ /* 0x000fe40000002000 */
[----:B------:R-:W-:-:S02]  /*6f40*/  FMNMX R6, R88, R89, !PT ;  /* 0x0000005958067209 */ /* 0x000fc40007800000 */
[----:B------:R-:W-:Y:S02]  /*6f50*/  FMNMX3 R7, R7, R92, R93, !PT ;  /* 0x0000005c07077276 */ /* 0x000fe4000780005d */
[----:B------:R-:W-:Y:S02]  /*6f60*/  SEL R20, R20, 0xff800000, P0 ;  /* 0xff80000014147807 */ /* 0x000fe40000000000 */
[----:B------:R-:W-:Y:S02]  /*6f70*/  ISETP.NE.U32.AND P0, PT, R5, 0x1, PT ;  /* 0x000000010500780c */ /* 0x000fe40003f05070 */
[----:B------:R-:W-:Y:S02]  /*6f80*/  FMNMX R5, R90, R91, !PT ;  /* 0x0000005b5a057209 */ /* 0x000fe40007800000 */
[----:B------:R-:W-:Y:S02]  /*6f90*/  SEL R46, R4, 0xff800000, !P0 ;  /* 0xff800000042e7807 */ /* 0x000fe40004000000 */
        /* <DEDUP_REMOVED lines=30> */
[----:B------:R-:W-:-:S02]  /*7180*/  LOP3.LUT P0, RZ, R157, 0x80, RZ, 0xc0, !PT ;  /* 0x000000809dff7812 */ /* 0x000fc4000780c0ff */
[----:B------:R-:W-:Y:S02]  /*7190*/  FMNMX3 R5, R5, R74, R75, !PT ;  /* 0x0000004a05057276 */ /* 0x000fe4000780004b */
[----:B------:R-:W-:Y:S02]  /*71a0*/  FMNMX3 R4, R4, R124, R125, !PT ;  /* 0x0000007c04047276 */ /* 0x000fe4000780007d */
[----:B------:R-:W-:Y:S02]  /*71b0*/  FMNMX3 R7, R7, R78, R79, !PT ;  /* 0x0000004e07077276 */ /* 0x000fe4000780004f */
[----:B------:R-:W-:Y:S02]  /*71c0*/  FMNMX3 R6, R6, R82, R83, !PT ;  /* 0x0000005206067276 */ /* 0x000fe40007800053 */
[----:B------:R-:W-:Y:S02]  /*71d0*/  SEL R51, R11, 0xff800000, P0 ;  /* 0xff8000000b337807 */ /* 0x000fe40000000000 */
        /* <DEDUP_REMOVED lines=12> */
[----:B------:R-:W-:-:S02]  /*72a0*/  SEL R21, R21, 0xff800000, P1 ;  /* 0xff80000015157807 */ /* 0x000fc40000800000 */
[----:B------:R-:W-:Y:S02]  /*72b0*/  SEL R152, R22, 0xff800000, P2 ;  /* 0xff80000016987807 */ /* 0x000fe40001000000 */
[----:B------:R-:W-:Y:S02]  /*72c0*/  SEL R153, R23, 0xff800000, P3 ;  /* 0xff80000017997807 */ /* 0x000fe40001800000 */
[----:B------:R-:W-:Y:S02]  /*72d0*/  SEL R154, R24, 0xff800000, P4 ;  /* 0xff800000189a7807 */ /* 0x000fe40002000000 */
[----:B------:R-:W-:Y:S02]  /*72e0*/  SEL R155, R25, 0xff800000, P5 ;  /* 0xff800000199b7807 */ /* 0x000fe40002800000 */
[----:B------:R-:W-:Y:S02]  /*72f0*/  SEL R26, R26, 0xff800000, P6 ;  /* 0xff8000001a1a7807 */ /* 0x000fe40003000000 */
[----:B------:R-:W-:-:S02]  /*7300*/  FMNMX3 R5, R5, R146, R147, !PT ;  /* 0x0000009205057276 */ /* 0x000fc40007800093 */
[----:B------:R-:W-:Y:S02]  /*7310*/  FMNMX3 R4, R4, R150, R151, !PT ;  /* 0x0000009604047276 */ /* 0x000fe40007800097 */
[----:B------:R-:W-:Y:S02]  /*7320*/  FMNMX3 R7, R7, R46, R47, !PT ;  /* 0x0000002e07077276 */ /* 0x000fe4000780002f */
[----:B------:R-:W-:Y:S02]  /*7330*/  FMNMX3 R6, R6, R38, R39, !PT ;  /* 0x0000002606067276 */ /* 0x000fe40007800027 */
[----:B------:R-:W-:Y:S02]  /*7340*/  R2P PR, R157.B3, 0x7f ;  /* 0x0000007f9d007804 */ /* 0x000fe40000003000 */
[----:B------:R-:W-:Y:S02]  /*7350*/  FMNMX3 R5, R5, R40, R41, !PT ;  /* 0x0000002805057276 */ /* 0x000fe40007800029 */
[----:B------:R-:W-:-:S02]  /*7360*/  FMNMX3 R4, R4, R50, R51, !PT ;  /* 0x0000003204047276 */ /* 0x000fc40007800033 */
[----:B------:R-:W-:Y:S02]  /*7370*/  FMNMX3 R7, R7, R44, R45, !PT ;  /* 0x0000002c07077276 */ /* 0x000fe4000780002d */
[----:B------:R-:W-:Y:S02]  /*7380*/  FMNMX3 R6, R6, R48, R49, !PT ;  /* 0x0000003006067276 */ /* 0x000fe40007800031 */
[----:B------:R-:W-:Y:S02]  /*7390*/  SEL R156, R28, 0xff800000, P0 ;  /* 0xff8000001c9c7807 */ /* 0x000fe40000000000 */
[----:B------:R-:W-:Y:S02]  /*73a0*/  ISETP.GT.AND P0, PT, R157, -0x1, PT ;  /* 0xffffffff9d00780c */ /* 0x000fe40003f04270 */
[----:B------:R-:W-:Y:S02]  /*73b0*/  SEL R157, R29, 0xff800000, P1 ;  /* 0xff8000001d9d7807 */ /* 0x000fe40000800000 */
[----:B------:R-:W-:-:S02]  /*73c0*/  SEL R158, R30, 0xff800000, P2 ;  /* 0xff8000001e9e7807 */ /* 0x000fc40001000000 */
[----:B------:R-:W-:Y:S02]  /*73d0*/  SEL R159, R31, 0xff800000, P3 ;  /* 0xff8000001f9f7807 */ /* 0x000fe40001800000 */
[----:B------:R-:W-:Y:S02]  /*73e0*/  FMNMX3 R5, R5, R142, R143, !PT ;  /* 0x0000008e05057276 */ /* 0x000fe4000780008f */
[----:B------:R-:W-:Y:S02]  /*73f0*/  FMNMX3 R4, R4, R148, R149, !PT ;  /* 0x0000009404047276 */ /* 0x000fe40007800095 */
[----:B------:R-:W-:Y:S02]  /*7400*/  FMNMX3 R7, R7, R20, R21, !PT ;  /* 0x0000001407077276 */ /* 0x000fe40007800015 */
[----:B------:R-:W-:Y:S02]  /*7410*/  FMNMX3 R6, R6, R152, R153, !PT ;  /* 0x0000009806067276 */ /* 0x000fe40007800099 */
[----:B------:R-:W-:-:S02]  /*7420*/  SEL R161, R35, 0xff800000, !P0 ;  /* 0xff80000023a17807 */ /* 0x000fc40004000000 */
[----:B------:R-:W-:Y:S02]  /*7430*/  SEL R162, R32, 0xff800000, P4 ;  /* 0xff80000020a27807 */ /* 0x000fe40002000000 */
[----:B------:R-:W-:Y:S02]  /*7440*/  SEL R163, R33, 0xff800000, P5 ;  /* 0xff80000021a37807 */ /* 0x000fe40002800000 */
[----:B------:R-:W-:Y:S02]  /*7450*/  SEL R160, R34, 0xff800000, P6 ;  /* 0xff80000022a07807 */ /* 0x000fe40003000000 */
[----:B------:R-:W-:Y:S02]  /*7460*/  FMNMX3 R5, R5, R154, R155, !PT ;  /* 0x0000009a05057276 */ /* 0x000fe4000780009b */
[----:B------:R-:W-:Y:S02]  /*7470*/  FMNMX3 R4, R4, R26, R27, !PT ;  /* 0x0000001a04047276 */ /* 0x000fe4000780001b */
[----:B------:R-:W-:-:S02]  /*7480*/  FMNMX3 R7, R7, R156, R157, !PT ;  /* 0x0000009c07077276 */ /* 0x000fc4000780009d */
[----:B------:R-:W-:Y:S02]  /*7490*/  FMNMX3 R6, R6, R158, R159, !PT ;  /* 0x0000009e06067276 */ /* 0x000fe4000780009f */
[----:B------:R-:W-:Y:S02]  /*74a0*/  FMNMX3 R5, R5, R162, R163, !PT ;  /* 0x000000a205057276 */ /* 0x000fe400078000a3 */
[----:B------:R-:W-:Y:S02]  /*74b0*/  FMNMX3 R4, R4, R160, R161, !PT ;  /* 0x000000a004047276 */ /* 0x000fe400078000a1 */
[----:B------:R-:W-:Y:S02]  /*74c0*/  FMNMX R6, R7, R6, !PT ;  /* 0x0000000607067209 */ /* 0x000fe40007800000 */
[----:B------:R-:W-:Y:S02]  /*74d0*/  LOP3.LUT R9, R9, 0x1fc, RZ, 0xc0, !PT ;  /* 0x000001fc09097812 */ /* 0x000fe400078ec0ff */
[----:B------:R-:W-:-:S04]  /*74e0*/  FMNMX3 R167, R6, R5, R4, !PT ;  /* 0x0000000506a77276 */ /* 0x000fc80007800004 */
[----:B------:R-:W-:-:S04]  /*74f0*/  FSETP.NEU.AND P0, PT, R167, -INF , PT ;  /* 0xff800000a700780b */ /* 0x000fc80003f0d000 */
[----:B------:R-:W-:Y:S02]  /*7500*/  FSEL R5, R167, RZ, P0 ;  /* 0x000000ffa7057208 */ /* 0x000fe40000000000 */
[----:B------:R-:W-:-:S03]  /*7510*/  ELECT P0, URZ, PT ;  /* 0x0000000000ff782f */ /* 0x000fc60003800000 */
[----:B------:R-:W-:-:S04]  /*7520*/  FADD R4, -R5, R166 ;  /* 0x000000a605047221 */ /* 0x000fc80000000100 */
[----:B--2---:R-:W-:-:S05]  /*7530*/  FMUL R4, R4, UR6 ;  /* 0x0000000604047c20 */ /* 0x004fca0008400000 */
[----:B------:R-:W-:Y:S02]  /*7540*/  FSETP.GE.AND P1, PT, R4, -8, PT ;  /* 0xc10000000400780b */ /* 0x000fe40003f26000 */
[----:B------:R-:W1:Y:S02]  /*7550*/  MUFU.EX2 R4, R4 ;  /* 0x0000000400047308 */ /* 0x000e640000000800 */
[----:B------:R-:W-:-:S05]  /*7560*/  FSEL R5, R166, R5, P1 ;  /* 0x00000005a6057208 */ /* 0x000fca0000800000 */
[----:B------:R-:W-:-:S04]  /*7570*/  FFMA R168, -R5, UR6, RZ ;  /* 0x0000000605a87c23 */ /* 0x000fc800080001ff */
[--C-:B------:R-:W-:Y:S02]  /*7580*/  FFMA2 R24, R88.F32x2.HI_LO, UR6.F32, R168.reuse.F32 ;  /* 0x0000000658187c49 */ /* 0x100fe400092000a8 */
[--C-:B------:R-:W-:Y:S02]  /*7590*/  FFMA2 R32, R92.F32x2.HI_LO, UR6.F32, R168.reuse.F32 ;  /* 0x000000065c207c49 */ /* 0x100fe400092000a8 */
[--C-:B------:R-:W-:Y:S02]  /*75a0*/  FFMA2 R34, R94.F32x2.HI_LO, UR6.F32, R168.reuse.F32 ;  /* 0x000000065e227c49 */ /* 0x100fe400092000a8 */
[--C-:B------:R-:W-:Y:S01]  /*75b0*/  FFMA2 R88, R96.F32x2.HI_LO, UR6.F32, R168.reuse.F32 ;  /* 0x0000000660587c49 */ /* 0x100fe200092000a8 */
[----:B------:R-:W-:Y:S01]  /*75c0*/  MUFU.EX2 R24, R24 ;  /* 0x0000001800187308 */ /* 0x000fe20000000800 */
[--C-:B------:R-:W-:Y:S01]  /*75d0*/  FFMA2 R22, R98.F32x2.HI_LO, UR6.F32, R168.reuse.F32 ;  /* 0x0000000662167c49 */ /* 0x100fe200092000a8 */
[----:B-1----:R-:W-:Y:S01]  /*75e0*/  FSEL R169, R4, 1, !P1 ;  /* 0x3f80000004a97808 */ /* 0x002fe20004800000 */
[----:B------:R-:W-:-:S02]  /*75f0*/  FFMA2 R28, R90.F32x2.HI_LO, UR6.F32, R168.F32 ;  /* 0x000000065a1c7c49 */ /* 0x000fc400092000a8 */
[--C-:B------:R-:W-:Y:S02]  /*7600*/  FFMA2 R30, R102.F32x2.HI_LO, UR6.F32, R168.reuse.F32 ;  /* 0x00000006661e7c49 */ /* 0x100fe400092000a8 */
[--C-:B------:R-:W-:Y:S01]  /*7610*/  FFMA2 R92, R100.F32x2.HI_LO, UR6.F32, R168.reuse.F32 ;  /* 0x00000006645c7c49 */ /* 0x100fe200092000a8 */
[----:B------:R-:W-:Y:S01]  /*7620*/  MUFU.EX2 R22, R22 ;  /* 0x0000001600167308 */ /* 0x000fe20000000800 */
[--C-:B------:R-:W-:Y:S01]  /*7630*/  FFMA2 R94, R104.F32x2.HI_LO, UR6.F32, R168.reuse.F32 ;  /* 0x00000006685e7c49 */ /* 0x100fe200092000a8 */
[----:B------:R1:W-:Y:S01]  /*7640*/  STS [R9+UR7+0x14c], R169 ;  /* 0x00014ca909007988 */ /* 0x0003e20008000807 */
[--C-:B------:R-:W-:Y:S02]  /*7650*/  FFMA2 R96, R106.F32x2.HI_LO, UR6.F32, R168.reuse.F32 ;  /* 0x000000066a607c49 */ /* 0x100fe400092000a8 */
[--C-:B------:R-:W-:Y:S02]  /*7660*/  FFMA2 R90, R108.F32x2.HI_LO, UR6.F32, R168.reuse.F32 ;  /* 0x000000066c5a7c49 */ /* 0x100fe400092000a8 */
[--C-:B------:R-:W-:Y:S01]  /*7670*/  FFMA2 R98, R112.F32x2.HI_LO, UR6.F32, R168.reuse.F32 ;  /* 0x0000000670627c49 */ /* 0x100fe200092000a8 */
[----:B------:R-:W2:Y:S01]  /*7680*/  MUFU.EX2 R23, R23 ;  /* 0x0000001700177308 */ /* 0x000ea20000000800 */
[----:B------:R-:W-:-:S02]  /*7690*/  FFMA2 R100, R110.F32x2.HI_LO, UR6.F32, R168.F32 ;  /* 0x000000066e647c49 */ /* 0x000fc400092000a8 */
[--C-:B------:R-:W-:Y:S02]  /*76a0*/  FFMA2 R102, R114.F32x2.HI_LO, UR6.F32, R168.reuse.F32 ;  /* 0x0000000672667c49 */ /* 0x100fe400092000a8 */
[--C-:B------:R-:W-:Y:S02]  /*76b0*/  FFMA2 R104, R116.F32x2.HI_LO, UR6.F32, R168.reuse.F32 ;  /* 0x0000000674687c49 */ /* 0x100fe400092000a8 */
[--C-:B------:R-:W-:Y:S01]  /*76c0*/  FFMA2 R106, R118.F32x2.HI_LO, UR6.F32, R168.reuse.F32 ;  /* 0x00000006766a7c49 */ /* 0x100fe200092000a8 */
[----:B------:R-:W3:Y:S01]  /*76d0*/  MUFU.EX2 R25, R25 ;  /* 0x0000001900197308 */ /* 0x000ee20000000800 */
[--C-:B------:R-:W-:Y:S02]  /*76e0*/  FFMA2 R52, R52.F32x2.HI_LO, UR6.F32, R168.reuse.F32 ;  /* 0x0000000634347c49 */ /* 0x100fe400092000a8 */
[--C-:B------:R-:W-:Y:S02]  /*76f0*/  FFMA2 R54, R54.F32x2.HI_LO, UR6.F32, R168.reuse.F32 ;  /* 0x0000000636367c49 */ /* 0x100fe400092000a8 */
[----:B------:R-:W-:-:S02]  /*7700*/  FFMA2 R56, R56.F32x2.HI_LO, UR6.F32, R168.F32 ;  /* 0x0000000638387c49 */ /* 0x000fc400092000a8 */
[--C-:B------:R-:W-:Y:S01]  /*7710*/  FFMA2 R58, R58.F32x2.HI_LO, UR6.F32, R168.reuse.F32 ;  /* 0x000000063a3a7c49 */ /* 0x100fe200092000a8 */
[----:B------:R-:W-:Y:S01]  /*7720*/  MUFU.EX2 R28, R28 ;  /* 0x0000001c001c7308 */ /* 0x000fe20000000800 */
[--C-:B------:R-:W-:Y:S01]  /*7730*/  FFMA2 R60, R60.F32x2.HI_LO, UR6.F32, R168.reuse.F32 ;  /* 0x000000063c3c7c49 */ /* 0x100fe200092000a8 */
[----:B--2---:R-:W-:Y:S01]  /*7740*/  F2FP.F16.F32.PACK_AB R4, R23, R22 ;  /* 0x000000161704723e */ /* 0x004fe200000000ff */
[--C-:B------:R-:W-:Y:S02]  /*7750*/  FFMA2 R62, R62.F32x2.HI_LO, UR6.F32, R168.reuse.F32 ;  /* 0x000000063e3e7c49 */ /* 0x100fe400092000a8 */
[--C-:B------:R-:W-:Y:S02]  /*7760*/  FFMA2 R64, R64.F32x2.HI_LO, UR6.F32, R168.reuse.F32 ;  /* 0x0000000640407c49 */ /* 0x100fe400092000a8 */
[--C-:B------:R-:W-:Y:S01]  /*7770*/  FFMA2 R108, R120.F32x2.HI_LO, UR6.F32, R168.reuse.F32 ;  /* 0x00000006786c7c49 */ /* 0x100fe200092000a8 */
[----:B------:R-:W2:Y:S01]  /*7780*/  MUFU.EX2 R29, R29 ;  /* 0x0000001d001d7308 */ /* 0x000ea20000000800 */
[--C-:B------:R-:W-:Y:S01]  /*7790*/  FFMA2 R68, R68.F32x2.HI_LO, UR6.F32, R168.reuse.F32 ;  /* 0x0000000644447c49 */ /* 0x100fe200092000a8 */
[----:B---3--:R-:W-:Y:S01]  /*77a0*/  F2FP.F16.F32.PACK_AB R5, R25, R24 ;  /* 0x000000181905723e */ /* 0x008fe200000000ff */
        /* <DEDUP_REMOVED lines=8> */
[----:B------:R-:W3:Y:S01]  /*7830*/  MUFU.EX2 R31, R31 ;  /* 0x0000001f001f7308 */ /* 0x000ee20000000800 */
[----:B--2---:R-:W-:Y:S01]  /*7840*/  F2FP.F16.F32.PACK_AB R6, R29, R28 ;  /* 0x0000001c1d06723e */ /* 0x004fe200000000ff */
[----:B------:R-:W-:-:S02]  /*7850*/  FFMA2 R118, R124.F32x2.HI_LO, UR6.F32, R168.F32 ;  /* 0x000000067c767c49 */ /* 0x000fc400092000a8 */
[--C-:B------:R-:W-:Y:S02]  /*7860*/  FFMA2 R120, R126.F32x2.HI_LO, UR6.F32, R168.reuse.F32 ;  /* 0x000000067e787c49 */ /* 0x100fe400092000a8 */
[--C-:B------:R-:W-:Y:S02]  /*7870*/  FFMA2 R122, R132.F32x2.HI_LO, UR6.F32, R168.reuse.F32 ;  /* 0x00000006847a7c49 */ /* 0x100fe400092000a8 */
[----:B------:R-:W-:Y:S01]  /*7880*/  MUFU.EX2 R32, R32 ;  /* 0x0000002000207308 */ /* 0x000fe20000000800 */
[--C-:B------:R-:W-:Y:S02]  /*7890*/  FFMA2 R80, R80.F32x2.HI_LO, UR6.F32, R168.reuse.F32 ;  /* 0x0000000650507c49 */ /* 0x100fe400092000a8 */
[--C-:B------:R-:W-:Y:S02]  /*78a0*/  FFMA2 R66, R66.F32x2.HI_LO, UR6.F32, R168.reuse.F32 ;  /* 0x0000000642427c49 */ /* 0x100fe400092000a8 */
[--C-:B------:R-:W-:Y:S02]  /*78b0*/  FFMA2 R74, R74.F32x2.HI_LO, UR6.F32, R168.reuse.F32 ;  /* 0x000000064a4a7c49 */ /* 0x100fe400092000a8 */
[--C-:B------:R-:W-:Y:S01]  /*78c0*/  FFMA2 R78, R78.F32x2.HI_LO, UR6.F32, R168.reuse.F32 ;  /* 0x000000064e4e7c49 */ /* 0x100fe200092000a8 */
[----:B------:R-:W2:Y:S01]  /*78d0*/  MUFU.EX2 R33, R33 ;  /* 0x0000002100217308 */ /* 0x000ea20000000800 */
[----:B---3--:R-:W-:Y:S01]  /*78e0*/  F2FP.F16.F32.PACK_AB R7, R31, R30 ;  /* 0x0000001e1f07723e */ /* 0x008fe200000000ff */
        /* <DEDUP_REMOVED lines=8> */
[----:B------:R-:W1:Y:S01]  /*7970*/  MUFU.EX2 R35, R35 ;  /* 0x0000002300237308 */ /* 0x000e620000000800 */
        /* <DEDUP_REMOVED lines=10> */
[----:B-1----:R-:W-:Y:S01]  /*7a20*/  F2FP.F16.F32.PACK_AB R9, R35, R34 ;  /* 0x000000222309723e */ /* 0x002fe200000000ff */
[----:B------:R-:W-:-:S02]  /*7a30*/  FFMA2 R50, R50.F32x2.HI_LO, UR6.F32, R168.F32 ;  /* 0x0000000632327c49 */ /* 0x000fc400092000a8 */
[--C-:B------:R-:W-:Y:S02]  /*7a40*/  FFMA2 R44, R44.F32x2.HI_LO, UR6.F32, R168.reuse.F32 ;  /* 0x000000062c2c7c49 */ /* 0x100fe400092000a8 */
[--C-:B------:R-:W-:Y:S02]  /*7a50*/  FFMA2 R48, R48.F32x2.HI_LO, UR6.F32, R168.reuse.F32 ;  /* 0x0000000630307c49 */ /* 0x100fe400092000a8 */
[----:B------:R-:W-:Y:S01]  /*7a60*/  MUFU.EX2 R90, R90 ;  /* 0x0000005a005a7308 */ /* 0x000fe20000000800 */
[--C-:B------:R-:W-:Y:S02]  /*7a70*/  FFMA2 R20, R20.F32x2.HI_LO, UR6.F32, R168.reuse.F32 ;  /* 0x0000000614147c49 */ /* 0x100fe400092000a8 */
[--C-:B------:R-:W-:Y:S02]  /*7a80*/  FFMA2 R140, R152.F32x2.HI_LO, UR6.F32, R168.reuse.F32 ;  /* 0x00000006988c7c49 */ /* 0x100fe400092000a8 */
[----:B------:R-:W-:Y:S02]  /*7a90*/  IMAD.MOV.U32 R152, RZ, RZ, 0x1 ;  /* 0x00000001ff987424 */ /* 0x000fe400078e00ff */
[--C-:B------:R-:W-:Y:S01]  /*7aa0*/  FFMA2 R142, R154.F32x2.HI_LO, UR6.F32, R168.reuse.F32 ;  /* 0x000000069a8e7c49 */ /* 0x100fe200092000a8 */
[----:B------:R-:W-:Y:S01]  /*7ab0*/  FSEL R155, R166, R167, P1 ;  /* 0x000000a7a69b7208 */ /* 0x000fe20000800000 */
[--C-:B------:R-:W-:Y:S01]  /*7ac0*/  FFMA2 R26, R26.F32x2.HI_LO, UR6.F32, R168.reuse.F32 ;  /* 0x000000061a1a7c49 */ /* 0x100fe200092000a8 */
[----:B------:R-:W1:Y:S01]  /*7ad0*/  MUFU.EX2 R91, R91 ;  /* 0x0000005b005b7308 */ /* 0x000e620000000800 */
[----:B--2---:R-:W-:Y:S01]  /*7ae0*/  F2FP.F16.F32.PACK_AB R10, R89, R88 ;  /* 0x00000058590a723e */ /* 0x004fe200000000ff */
[----:B------:R-:W-:-:S02]  /*7af0*/  FFMA2 R144, R156.F32x2.HI_LO, UR6.F32, R168.F32 ;  /* 0x000000069c907c49 */ /* 0x000fc400092000a8 */
[--C-:B------:R-:W-:Y:S02]  /*7b00*/  FFMA2 R146, R158.F32x2.HI_LO, UR6.F32, R168.reuse.F32 ;  /* 0x000000069e927c49 */ /* 0x100fe400092000a8 */
[--C-:B------:R-:W-:Y:S02]  /*7b10*/  FFMA2 R148, R162.F32x2.HI_LO, UR6.F32, R168.reuse.F32 ;  /* 0x00000006a2947c49 */ /* 0x100fe400092000a8 */
[----:B------:R-:W-:Y:S01]  /*7b20*/  MUFU.EX2 R92, R92 ;  /* 0x0000005c005c7308 */ /* 0x000fe20000000800 */
[----:B------:R-:W-:-:S07]  /*7b30*/  FFMA2 R150, R160.F32x2.HI_LO, UR6.F32, R168.F32 ;  /* 0x00000006a0967c49 */ /* 0x000fce00092000a8 */
[----:B------:R-:W2:Y:S01]  /*7b40*/  MUFU.EX2 R93, R93 ;  /* 0x0000005d005d7308 */ /* 0x000ea20000000800 */
[----:B------:R2:W-:Y:S06]  /*7b50*/  BAR.ARV R12, 0x40 ;  /* 0x0001000c0000751d */ /* 0x0005ec0000002000 */
[----:B-1----:R-:W-:Y:S01]  /*7b60*/  F2FP.F16.F32.PACK_AB R11, R91, R90 ;  /* 0x0000005a5b0b723e */ /* 0x002fe200000000ff */
[----:B------:R-:W-:Y:S08]  /*7b70*/  MUFU.EX2 R94, R94 ;  /* 0x0000005e005e7308 */ /* 0x000ff00000000800 */
[----:B------:R-:W1:Y:S08]  /*7b80*/  MUFU.EX2 R95, R95 ;  /* 0x0000005f005f7308 */ /* 0x000e700000000800 */
[----:B------:R-:W-:Y:S01]  /*7b90*/  MUFU.EX2 R96, R96 ;  /* 0x0000006000607308 */ /* 0x000fe20000000800 */
[----:B--2---:R-:W-:-:S07]  /*7ba0*/  F2FP.F16.F32.PACK_AB R12, R93, R92 ;  /* 0x0000005c5d0c723e */ /* 0x004fce00000000ff */
[----:B------:R-:W2:Y:S01]  /*7bb0*/  MUFU.EX2 R97, R97 ;  /* 0x0000006100617308 */ /* 0x000ea20000000800 */
[----:B-1----:R-:W-:-:S07]  /*7bc0*/  F2FP.F16.F32.PACK_AB R13, R95, R94 ;  /* 0x0000005e5f0d723e */ /* 0x002fce00000000ff */
[----:B------:R-:W-:Y:S08]  /*7bd0*/  MUFU.EX2 R98, R98 ;  /* 0x0000006200627308 */ /* 0x000ff00000000800 */
[----:B------:R-:W1:Y:S01]  /*7be0*/  MUFU.EX2 R99, R99 ;  /* 0x0000006300637308 */ /* 0x000e620000000800 */
[----:B--2---:R-:W-:-:S07]  /*7bf0*/  F2FP.F16.F32.PACK_AB R14, R97, R96 ;  /* 0x00000060610e723e */ /* 0x004fce00000000ff */
[----:B------:R-:W-:Y:S08]  /*7c00*/  MUFU.EX2 R100, R100 ;  /* 0x0000006400647308 */ /* 0x000ff00000000800 */
        /* <DEDUP_REMOVED lines=13> */
[----:B-1----:R-:W-:-:S04]  /*7ce0*/  F2FP.F16.F32.PACK_AB R19, R107, R106 ;  /* 0x0000006a6b13723e */ /* 0x002fc800000000ff */
[----:B------:R2:W-:Y:S01]  /*7cf0*/  STTM.x16 tmem[UR4], R4 ;  /* 0x00000004000079ed */ /* 0x0005e20008240004 */
[----:B------:R-:W-:Y:S02]  /*7d00*/  R2UR UR4, R87 ;  /* 0x00000000570472ca */ /* 0x000fe400000e0000 */
[----:B------:R-:W-:Y:S08]  /*7d10*/  MUFU.EX2 R54, R54 ;  /* 0x0000003600367308 */ /* 0x000ff00000000800 */
[----:B------:R-:W1:Y:S08]  /*7d20*/  MUFU.EX2 R55, R55 ;  /* 0x0000003700377308 */ /* 0x000e700000000800 */
[----:B------:R-:W-:Y:S08]  /*7d30*/  MUFU.EX2 R56, R56 ;  /* 0x0000003800387308 */ /* 0x000ff00000000800 */
[----:B------:R-:W3:Y:S08]  /*7d40*/  MUFU.EX2 R57, R57 ;  /* 0x0000003900397308 */ /* 0x000ef00000000800 */
[----:B------:R-:W-:Y:S08]  /*7d50*/  MUFU.EX2 R58, R58 ;  /* 0x0000003a003a7308 */ /* 0x000ff00000000800 */
[----:B------:R-:W4:Y:S08]  /*7d60*/  MUFU.EX2 R59, R59 ;  /* 0x0000003b003b7308 */ /* 0x000f300000000800 */
[----:B------:R-:W-:Y:S01]  /*7d70*/  MUFU.EX2 R60, R60 ;  /* 0x0000003c003c7308 */ /* 0x000fe20000000800 */
[----:B--2---:R-:W-:-:S02]  /*7d80*/  F2FP.F16.F32.PACK_AB R4, R53, R52 ;  /* 0x000000343504723e */ /* 0x004fc400000000ff */
[----:B-1----:R-:W-:Y:S02]  /*7d90*/  F2FP.F16.F32.PACK_AB R5, R55, R54 ;  /* 0x000000363705723e */ /* 0x002fe400000000ff */
[----:B---3--:R-:W-:-:S03]  /*7da0*/  F2FP.F16.F32.PACK_AB R6, R57, R56 ;  /* 0x000000383906723e */ /* 0x008fc600000000ff */
[----:B------:R-:W1:Y:S01]  /*7db0*/  MUFU.EX2 R61, R61 ;  /* 0x0000003d003d7308 */ /* 0x000e620000000800 */
[----:B----4-:R-:W-:-:S07]  /*7dc0*/  F2FP.F16.F32.PACK_AB R7, R59, R58 ;  /* 0x0000003a3b07723e */ /* 0x010fce00000000ff */
        /* <DEDUP_REMOVED lines=35> */
[----:B--2---:R-:W-:-:S04]  /*8000*/  F2FP.F16.F32.PACK_AB R19, R117, R116 ;  /* 0x000000747513723e */ /* 0x004fc800000000ff */
[----:B------:R1:W-:Y:S01]  /*8010*/  STTM.x16 tmem[UR4], R4 ;  /* 0x00000004000079ed */ /* 0x0003e20008240004 */
[----:B------:R-:W-:Y:S02]  /*8020*/  R2UR UR4, R86 ;  /* 0x00000000560472ca */ /* 0x000fe400000e0000 */
[----:B------:R-:W-:Y:S08]  /*8030*/  MUFU.EX2 R66, R66 ;  /* 0x0000004200427308 */ /* 0x000ff00000000800 */
[----:B------:R-:W2:Y:S08]  /*8040*/  MUFU.EX2 R67, R67 ;  /* 0x0000004300437308 */ /* 0x000eb00000000800 */
[----:B------:R-:W-:Y:S08]  /*8050*/  MUFU.EX2 R74, R74 ;  /* 0x0000004a004a7308 */ /* 0x000ff00000000800 */
[----:B------:R-:W3:Y:S08]  /*8060*/  MUFU.EX2 R75, R75 ;  /* 0x0000004b004b7308 */ /* 0x000ef00000000800 */
[----:B------:R-:W-:Y:S08]  /*8070*/  MUFU.EX2 R118, R118 ;  /* 0x0000007600767308 */ /* 0x000ff00000000800 */
[----:B------:R-:W4:Y:S08]  /*8080*/  MUFU.EX2 R119, R119 ;  /* 0x0000007700777308 */ /* 0x000f300000000800 */
[----:B------:R-:W-:Y:S01]  /*8090*/  MUFU.EX2 R78, R78 ;  /* 0x0000004e004e7308 */ /* 0x000fe20000000800 */
[----:B-1----:R-:W-:-:S02]  /*80a0*/  F2FP.F16.F32.PACK_AB R4, R81, R80 ;  /* 0x000000505104723e */ /* 0x002fc400000000ff */
[----:B--2---:R-:W-:Y:S02]  /*80b0*/  F2FP.F16.F32.PACK_AB R5, R67, R66 ;  /* 0x000000424305723e */ /* 0x004fe400000000ff */
        /* <DEDUP_REMOVED lines=40> */
[----:B------:R-:W-:Y:S01]  /*8340*/  R2UR UR4, R164 ;  /* 0x00000000a40472ca */ /* 0x000fe200000e0000 */
[----:B------:R-:W2:Y:S01]  /*8350*/  FENCE.VIEW.ASYNC.T ;  /* 0x00000000000073c6 */ /* 0x000ea20000000200 */
[----:B------:R-:W-:Y:S01]  /*8360*/  MUFU.EX2 R38, R38 ;  /* 0x0000002600267308 */ /* 0x000fe20000000800 */
[----:B--2---:R2:W-:Y:S07]  /*8370*/  SYNCS.ARRIVE.TRANS64.ART0 RZ, [UR7+0xd8], R152 ;  /* 0x0000d898ffff79a7 */ /* 0x0045ee0008500007 */
[----:B------:R-:W3:Y:S08]  /*8380*/  MUFU.EX2 R39, R39 ;  /* 0x0000002700277308 */ /* 0x000ef00000000800 */
[----:B------:R-:W-:Y:S08]  /*8390*/  MUFU.EX2 R40, R40 ;  /* 0x0000002800287308 */ /* 0x000ff00000000800 */
[----:B------:R-:W4:Y:S08]  /*83a0*/  MUFU.EX2 R41, R41 ;  /* 0x0000002900297308 */ /* 0x000f300000000800 */
[----:B------:R-:W-:Y:S08]  /*83b0*/  MUFU.EX2 R50, R50 ;  /* 0x0000003200327308 */ /* 0x000ff00000000800 */
[----:B------:R-:W5:Y:S08]  /*83c0*/  MUFU.EX2 R51, R51 ;  /* 0x0000003300337308 */ /* 0x000f700000000800 */
[----:B------:R-:W-:Y:S01]  /*83d0*/  MUFU.EX2 R44, R44 ;  /* 0x0000002c002c7308 */ /* 0x000fe20000000800 */
[----:B-1----:R-:W-:-:S02]  /*83e0*/  F2FP.F16.F32.PACK_AB R4, R47, R46 ;  /* 0x0000002e2f04723e */ /* 0x002fc400000000ff */
[----:B---3--:R-:W-:Y:S02]  /*83f0*/  F2FP.F16.F32.PACK_AB R5, R39, R38 ;  /* 0x000000262705723e */ /* 0x008fe400000000ff */
[----:B----4-:R-:W-:-:S03]  /*8400*/  F2FP.F16.F32.PACK_AB R6, R41, R40 ;  /* 0x000000282906723e */ /* 0x010fc600000000ff */
[----:B------:R-:W1:Y:S01]  /*8410*/  MUFU.EX2 R45, R45 ;  /* 0x0000002d002d7308 */ /* 0x000e620000000800 */
[----:B-----5:R-:W-:-:S07]  /*8420*/  F2FP.F16.F32.PACK_AB R7, R51, R50 ;  /* 0x000000323307723e */ /* 0x020fce00000000ff */
[----:B------:R-:W-:Y:S08]  /*8430*/  MUFU.EX2 R48, R48 ;  /* 0x0000003000307308 */ /* 0x000ff00000000800 */
[----:B------:R-:W3:Y:S01]  /*8440*/  MUFU.EX2 R49, R49 ;  /* 0x0000003100317308 */ /* 0x000ee20000000800 */
[----:B-1----:R-:W-:-:S07]  /*8450*/  F2FP.F16.F32.PACK_AB R8, R45, R44 ;  /* 0x0000002c2d08723e */ /* 0x002fce00000000ff */
[----:B------:R-:W-:Y:S08]  /*8460*/  MUFU.EX2 R136, R136 ;  /* 0x0000008800887308 */ /* 0x000ff00000000800 */
[----:B------:R-:W1:Y:S01]  /*8470*/  MUFU.EX2 R137, R137 ;  /* 0x0000008900897308 */ /* 0x000e620000000800 */
[----:B---3--:R-:W-:-:S07]  /*8480*/  F2FP.F16.F32.PACK_AB R9, R49, R48 ;  /* 0x000000303109723e */ /* 0x008fce00000000ff */
        /* <DEDUP_REMOVED lines=26> */
[----:B-1----:R-:W-:Y:S02]  /*8630*/  F2FP.F16.F32.PACK_AB R18, R149, R148 ;  /* 0x000000949512723e */ /* 0x002fe400000000ff */
[----:B---3--:R-:W-:-:S04]  /*8640*/  F2FP.F16.F32.PACK_AB R19, R151, R150 ;  /* 0x000000969713723e */ /* 0x008fc800000000ff */
[----:B------:R2:W-:Y:S01]  /*8650*/  STTM.x16 tmem[UR4], R4 ;  /* 0x00000004000079ed */ /* 0x0005e20008240004 */
[----:B------:R-:W-:Y:S01]  /*8660*/  USHF.L.U32 UR4, UR10, 0x1f, URZ ;  /* 0x0000001f0a047899 */ /* 0x000fe200080006ff */
[----:B------:R-:W1:Y:S02]  /*8670*/  FENCE.VIEW.ASYNC.T ;  /* 0x00000000000073c6 */ /* 0x000e640000000200 */
[----:B-1----:R-:W-:-:S03]  /*8680*/  NOP ;  /* 0x0000000000007918 */ /* 0x002fc60000000000 */
[----:B------:R-:W-:Y:S01]  /*8690*/  IMAD.U32 R153, RZ, RZ, UR4 ;  /* 0x00000004ff997e24 */ /* 0x000fe2000f8e00ff */
[----:B------:R2:W-:Y:S03]  /*86a0*/  @P0 SYNCS.ARRIVE.TRANS64.ART0 RZ, [UR7+0xe0], R152 ;  /* 0x0000e098ffff09a7 */ /* 0x0005e60008500007 */
[----:B------:R-:W1:Y:S02]  /*86b0*/  SYNCS.PHASECHK.TRANS64.TRYWAIT P0, [UR7+0x108], R153 ;  /* 0x00010899ff0075a7 */ /* 0x000e640008001107 */
[----:B-12---:R-:W-:Y:S05]  /*86c0*/  @!P0 BRA `(.L_x_43) ;  /* 0x0000004000dc8947 */ /* 0x006fea0003800000 */
.L_x_101:
[----:B------:R-:W-:Y:S01]  /*86d0*/  MOV R5, UR14 ;  /* 0x0000000e00057c02 */ /* 0x000fe20008000f00 */
[----:B-1----:R-:W-:Y:S01]  /*86e0*/  FMUL R4, R169, R2 ;  /* 0x00000002a9047220 */ /* 0x002fe20000400000 */
[----:B------:R-:W-:Y:S01]  /*86f0*/  FADD2 R24, R24.F32x2.HI_LO, R34.F32x2.HI_LO ;  /* 0x000000221818724b */ /* 0x000fe20000000000 */
[----:B------:R-:W-:Y:S01]  /*8700*/  UIADD3 UR12, UPT, UPT, UR12, 0x1, URZ ;  /* 0x000000010c0c7890 */ /* 0x000fe2000fffe0ff */
[----:B------:R-:W-:Y:S01]  /*8710*/  FADD2 R28, R28.F32x2.HI_LO, R88.F32x2.HI_LO ;  /* 0x000000581c1c724b */ /* 0x000fe20000000000 */
[----:B------:R-:W-:Y:S01]  /*8720*/  MOV R166, R155 ;  /* 0x0000009b00a67202 */ /* 0x000fe20000000f00 */
[----:B------:R-:W-:Y:S01]  /*8730*/  FADD2 R4, R4.F32x2.HI_LO, R22.F32x2.HI_LO ;  /* 0x000000160404724b */ /* 0x000fe20000000000 */
[----:B------:R-:W-:Y:S01]  /*8740*/  UISETP.NE.AND UP0, UPT, UR12, -0x1, UPT ;  /* 0xffffffff0c00788c */ /* 0x000fe2000bf05270 */
[----:B------:R-:W-:Y:S01]  /*8750*/  FADD2 R30, R30.F32x2.HI_LO, R90.F32x2.HI_LO ;  /* 0x0000005a1e1e724b */ /* 0x000fe20000000000 */
[----:B------:R-:W-:Y:S01]  /*8760*/  ULOP3.LUT UR10, UR10, 0x1, URZ, 0x3c, !UPT ;  /* 0x000000010a0a7892 */ /* 0x000fe2000f8e3cff */
[----:B------:R-:W-:Y:S01]  /*8770*/  FADD2 R4, R4.F32x2.HI_LO, R32.F32x2.HI_LO ;  /* 0x000000200404724b */ /* 0x000fe20000000000 */
[----:B------:R-:W-:Y:S01]  /*8780*/  ULOP3.LUT UR11, UR11, 0x1, URZ, 0x3c, !UPT ;  /* 0x000000010b0b7892 */ /* 0x000fe2000f8e3cff */
[----:B------:R-:W-:-:S02]  /*8790*/  FADD2 R24, R24.F32x2.HI_LO, R94.F32x2.HI_LO ;  /* 0x0000005e1818724b */ /* 0x000fc40000000000 */
[----:B------:R-:W-:Y:S02]  /*87a0*/  FADD2 R28, R28.F32x2.HI_LO, R96.F32x2.HI_LO ;  /* 0x000000601c1c724b */ /* 0x000fe40000000000 */
[----:B------:R-:W-:Y:S02]  /*87b0*/  FADD2 R30, R30.F32x2.HI_LO, R98.F32x2.HI_LO ;  /* 0x000000621e1e724b */ /* 0x000fe40000000000 */
[----:B------:R-:W-:Y:S02]  /*87c0*/  FADD2 R4, R4.F32x2.HI_LO, R92.F32x2.HI_LO ;  /* 0x0000005c0404724b */ /* 0x000fe40000000000 */
[----:B------:R-:W-:Y:S02]  /*87d0*/  FADD2 R24, R24.F32x2.HI_LO, R102.F32x2.HI_LO ;  /* 0x000000661818724b */ /* 0x000fe40000000000 */
[----:B------:R-:W-:Y:S02]  /*87e0*/  FADD2 R28, R28.F32x2.HI_LO, R104.F32x2.HI_LO ;  /* 0x000000681c1c724b */ /* 0x000fe40000000000 */
        /* <DEDUP_REMOVED lines=51> */
[----:B------:R-:W-:-:S04]  /*8b20*/  FADD2 R4, R4.F32x2.HI_LO, R24.F32x2.HI_LO ;  /* 0x000000180404724b */ /* 0x000fc80000000000 */
[----:B------:R-:W-:-:S04]  /*8b30*/  FADD2 R4, R4.F32x2.HI_LO, R28.F32x2.HI_LO ;  /* 0x0000001c0404724b */ /* 0x000fc80000000000 */
[----:B------:R-:W-:Y:S01]  /*8b40*/  FADD R2, R4, R5 ;  /* 0x0000000504027221 */ /* 0x000fe20000000000 */
[----:B------:R-:W-:Y:S06]  /*8b50*/  BRA.U UP0, `(.L_x_44) ;  /* 0xffffffd900447547 */ /* 0x000fec000b83ffff */
.L_x_41:
[----:B------:R-:W-:-:S04]  /*8b60*/  UISETP.LT.AND UP0, UPT, UR16, UR15, UPT ;  /* 0x0000000f1000728c */ /* 0x000fc8000bf01270 */
[----:B------:R-:W-:-:S04]  /*8b70*/  USEL UR8, UR16, UR15, UP0 ;  /* 0x0000000f10087287 */ /* 0x000fc80008000000 */
[----:B------:R-:W-:-:S09]  /*8b80*/  UISETP.GE.AND UP0, UPT, UR8, 0x1, UPT ;  /* 0x000000010800788c */ /* 0x000fd2000bf06270 */
[----:B------:R-:W-:Y:S05]  /*8b90*/  BRA.U !UP0, `(.L_x_45) ;  /* 0x0000002108247547 */ /* 0x000fea000b800000 */
[----:B------:R-:W1:Y:S01]  /*8ba0*/  S2R R159, SR_TID.X ;  /* 0x00000000009f7919 */ /* 0x000e620000002100 */
[----:B------:R-:W2:Y:S01]  /*8bb0*/  S2UR UR4, SR_CgaCtaId ;  /* 0x00000000000479c3 */ /* 0x000ea20000008800 */
[----:B------:R-:W-:Y:S01]  /*8bc0*/  IMAD.MOV.U32 R160, RZ, RZ, R155 ;  /* 0x000000ffffa07224 */ /* 0x000fe200078e009b */
[----:B------:R-:W-:Y:S01]  /*8bd0*/  UMOV UR7, 0x400 ;  /* 0x0000040000077882 */ /* 0x000fe20000000000 */
[----:B------:R-:W3:Y:S01]  /*8be0*/  LDCU UR5, c[0x0][0x600] ;  /* 0x0000c000ff0577ac */ /* 0x000ee20008000800 */
[----:B------:R-:W-:Y:S01]  /*8bf0*/  UIADD3 UR8, UPT, UPT, -UR8, URZ, URZ ;  /* 0x000000ff08087290 */ /* 0x000fe2000fffe1ff */
[----:B------:R-:W-:Y:S01]  /*8c00*/  UMOV UR9, URZ ;  /* 0x000000ff00097c82 */ /* 0x000fe20008000000 */
[----:B--2---:R-:W-:Y:S01]  /*8c10*/  ULEA UR7, UR4, UR7, 0x18 ;  /* 0x0000000704077291 */ /* 0x004fe2000f8ec0ff */
[----:B-1----:R-:W-:-:S05]  /*8c20*/  IMAD.U32 R158, R159, 0x10000, RZ ;  /* 0x000100009f9e7824 */ /* 0x002fca00078e00ff */
[----:B------:R-:W-:-:S04]  /*8c30*/  LOP3.LUT R158, R158, 0x600000, RZ, 0xc0, !PT ;  /* 0x006000009e9e7812 */ /* 0x000fc800078ec0ff */
[C---:B------:R-:W-:Y:S02]  /*8c40*/  LOP3.LUT R157, R158.reuse, 0x70, RZ, 0xfc, !PT ;  /* 0x000000709e9d7812 */ /* 0x040fe400078efcff */
[C---:B------:R-:W-:Y:S02]  /*8c50*/  LOP3.LUT R156, R158.reuse, 0x50, RZ, 0xfc, !PT ;  /* 0x000000509e9c7812 */ /* 0x040fe400078efcff */
[C---:B------:R-:W-:Y:S02]  /*8c60*/  LOP3.LUT R154, R158.reuse, 0x60, RZ, 0xfc, !PT ;  /* 0x000000609e9a7812 */ /* 0x040fe400078efcff */
[C---:B------:R-:W-:Y:S02]  /*8c70*/  LOP3.LUT R3, R158.reuse, 0x40, RZ, 0xfc, !PT ;  /* 0x000000409e037812 */ /* 0x040fe400078efcff */
[----:B---3--:R-:W-:-:S07]  /*8c80*/  LOP3.LUT R0, R158, 0x20, RZ, 0xfc, !PT ;  /* 0x000000209e007812 */ /* 0x008fce00078efcff */
.L_x_48:
[----:B------:R-:W-:Y:S01]  /*8c90*/  USHF.L.U32 UR4, UR11, 0x1f, URZ ;  /* 0x0000001f0b047899 */ /* 0x000fe200080006ff */
[----:B------:R-:W-:-:S05]  /*8ca0*/  R2UR UR6, R158 ;  /* 0x000000009e0672ca */ /* 0x000fca00000e0000 */
[----:B------:R-:W-:-:S04]  /*8cb0*/  MOV R4, UR4 ;  /* 0x0000000400047c02 */ /* 0x000fc80008000f00 */
[----:B------:R-:W1:Y:S02]  /*8cc0*/  SYNCS.PHASECHK.TRANS64.TRYWAIT P0, [UR7+0xd0], R4 ;  /* 0x0000d004ff0075a7 */ /* 0x000e640008001107 */
[----:B-1----:R-:W-:Y:S05]  /*8cd0*/  @!P0 BRA `(.L_x_46) ;  /* 0x0000003c00788947 */ /* 0x002fea0003800000 */
.L_x_103:
[----:B------:R-:W2:Y:S01]  /*8ce0*/  LDTM.x32 R100, tmem[UR6] ;  /* 0x00000006006479ee */ /* 0x000ea200082c0000 */
[----:B------:R-:W-:Y:S01]  /*8cf0*/  R2UR UR4, R0 ;  /* 0x00000000000472ca */ /* 0x000fe200000e0000 */
[----:B------:R-:W-:Y:S01]  /*8d00*/  IMAD.MOV.U32 R162, RZ, RZ, 0x3d9df09d ;  /* 0x3d9df09dffa27424 */ /* 0x000fe200078e00ff */
[----:B------:R-:W-:-:S11]  /*8d10*/  R2UR UR6, R3 ;  /* 0x00000000030672ca */ /* 0x000fd600000e0000 */
[----:B------:R-:W3:Y:S01]  /*8d20*/  LDTM.x32 R68, tmem[UR4] ;  /* 0x00000004004479ee */ /* 0x000ee200082c0000 */
[----:B------:R-:W-:Y:S01]  /*8d30*/  R2UR UR4, R154 ;  /* 0x000000009a0472ca */ /* 0x000fe200000e0000 */
[----:B------:R-:W4:Y:S01]  /*8d40*/  LDTM.x32 R36, tmem[UR6] ;  /* 0x00000006002479ee */ /* 0x000f2200082c0000 */
[----:B--2---:R-:W-:Y:S02]  /*8d50*/  FMNMX3 R134, R160, R100, R101, !PT ;  /* 0x00000064a0867276 */ /* 0x004fe40007800065 */
[----:B------:R-:W-:Y:S02]  /*8d60*/  FMNMX R133, R102, R103, !PT ;  /* 0x0000006766857209 */ /* 0x000fe40007800000 */
[----:B------:R-:W-:-:S07]  /*8d70*/  FMNMX R132, R104, R105, !PT ;  /* 0x0000006968847209 */ /* 0x000fce0007800000 */
[----:B-1----:R-:W1:Y:S01]  /*8d80*/  LDTM.x32 R4, tmem[UR4] ;  /* 0x00000004000479ee */ /* 0x002e6200082c0000 */
[----:B------:R-:W-:Y:S02]  /*8d90*/  FMNMX R155, R106, R107, !PT ;  /* 0x0000006b6a9b7209 */ /* 0x000fe40007800000 */
        /* <DEDUP_REMOVED lines=12> */
[----:B---3--:R-:W-:Y:S02]  /*8e60*/  FMNMX3 R134, R134, R68, R69, !PT ;  /* 0x0000004486867276 */ /* 0x008fe40007800045 */
        /* <DEDUP_REMOVED lines=15> */
[----:B----4-:R-:W-:-:S02]  /*8f60*/  FMNMX3 R134, R134, R36, R37, !PT ;  /* 0x0000002486867276 */ /* 0x010fc40007800025 */
        /* <DEDUP_REMOVED lines=15> */
[----:B-1----:R-:W-:Y:S02]  /*9060*/  FMNMX3 R134, R134, R4, R5, !PT ;  /* 0x0000000486867276 */ /* 0x002fe40007800005 */
        /* <DEDUP_REMOVED lines=15> */
[----:B------:R-:W-:Y:S02]  /*9160*/  FMNMX R133, R134, R133, !PT ;  /* 0x0000008586857209 */ /* 0x000fe40007800000 */
[----:B------:R-:W-:Y:S02]  /*9170*/  R2UR UR4, R3 ;  /* 0x00000000030472ca */ /* 0x000fe400000e0000 */
[----:B------:R-:W-:-:S04]  /*9180*/  FMNMX3 R155, R133, R132, R155, !PT ;  /* 0x00000084859b7276 */ /* 0x000fc8000780009b */
[----:B------:R-:W-:-:S04]  /*9190*/  FSETP.NEU.AND P0, PT, R155, -INF , PT ;  /* 0xff8000009b00780b */ /* 0x000fc80003f0d000 */
[----:B------:R-:W-:Y:S02]  /*91a0*/  FSEL R161, R155, RZ, P0 ;  /* 0x000000ff9ba17208 */ /* 0x000fe40000000000 */
[----:B------:R-:W-:-:S03]  /*91b0*/  ELECT P0, URZ, PT ;  /* 0x0000000000ff782f */ /* 0x000fc60003800000 */
[----:B------:R-:W-:-:S04]  /*91c0*/  FADD R163, -R161, R160 ;  /* 0x000000a0a1a37221 */ /* 0x000fc80000000100 */
[----:B------:R-:W-:-:S05]  /*91d0*/  FMUL R163, R163, UR5 ;  /* 0x00000005a3a37c20 */ /* 0x000fca0008400000 */
[----:B------:R-:W-:Y:S02]  /*91e0*/  FSETP.GE.AND P1, PT, R163, -8, PT ;  /* 0xc1000000a300780b */ /* 0x000fe40003f26000 */
[----:B------:R-:W1:Y:S02]  /*91f0*/  MUFU.EX2 R163, R163 ;  /* 0x000000a300a37308 */ /* 0x000e640000000800 */
[C---:B------:R-:W-:Y:S02]  /*9200*/  FSEL R161, R160.reuse, R161, P1 ;  /* 0x000000a1a0a17208 */ /* 0x040fe40000800000 */
[----:B------:R-:W-:-:S03]  /*9210*/  FSEL R155, R160, R155, P1 ;  /* 0x0000009ba09b7208 */ /* 0x000fc60000800000 */
[----:B------:R-:W-:-:S04]  /*9220*/  FFMA R161, -R161, UR5, RZ ;  /* 0x00000005a1a17c23 */ /* 0x000fc800080001ff */
[--C-:B------:R-:W-:Y:S02]  /*9230*/  FFMA2 R132, R100.F32x2.HI_LO, UR5.F32, R161.reuse.F32 ;  /* 0x0000000564847c49 */ /* 0x100fe400092000a1 */
[--C-:B------:R-:W-:Y:S02]  /*9240*/  FFMA2 R134, R102.F32x2.HI_LO, UR5.F32, R161.reuse.F32 ;  /* 0x0000000566867c49 */ /* 0x100fe400092000a1 */
[--C-:B------:R-:W-:Y:S02]  /*9250*/  FFMA2 R136, R104.F32x2.HI_LO, UR5.F32, R161.reuse.F32 ;  /* 0x0000000568887c49 */ /* 0x100fe400092000a1 */
[--C-:B------:R-:W-:Y:S01]  /*9260*/  FFMA2 R138, R106.F32x2.HI_LO, UR5.F32, R161.reuse.F32 ;  /* 0x000000056a8a7c49 */ /* 0x100fe200092000a1 */
[----:B------:R-:W-:Y:S01]  /*9270*/  MUFU.EX2 R132, R132 ;  /* 0x0000008400847308 */ /* 0x000fe20000000800 */
[----:B------:R-:W-:Y:S02]  /*9280*/  FFMA2 R140, R108.F32x2.HI_LO, UR5.F32, R161.F32 ;  /* 0x000000056c8c7c49 */ /* 0x000fe400092000a1 */
[----:B------:R-:W-:-:S02]  /*9290*/  IMAD.SHL.U32 R106, R159, 0x4, RZ ;  /* 0x000000049f6a7824 */ /* 0x000fc400078e00ff */
[--C-:B------:R-:W-:Y:S01]  /*92a0*/  FFMA2 R142, R110.F32x2.HI_LO, UR5.F32, R161.reuse.F32 ;  /* 0x000000056e8e7c49 */ /* 0x100fe200092000a1 */
[----:B-1----:R-:W-:Y:S01]  /*92b0*/  FSEL R163, R163, 1, !P1 ;  /* 0x3f800000a3a37808 */ /* 0x002fe20004800000 */
[--C-:B------:R-:W-:Y:S02]  /*92c0*/  FFMA2 R144, R112.F32x2.HI_LO, UR5.F32, R161.reuse.F32 ;  /* 0x0000000570907c49 */ /* 0x100fe400092000a1 */
[----:B------:R-:W-:Y:S02]  /*92d0*/  IMAD.U32 R108, RZ, RZ, UR13 ;  /* 0x0000000dff6c7e24 */ /* 0x000fe4000f8e00ff */
[--C-:B------:R-:W-:Y:S01]  /*92e0*/  FFMA2 R146, R114.F32x2.HI_LO, UR5.F32, R161.reuse.F32 ;  /* 0x0000000572927c49 */ /* 0x100fe200092000a1 */
[----:B------:R-:W1:Y:S01]  /*92f0*/  MUFU.EX2 R133, R133 ;  /* 0x0000008500857308 */ /* 0x000e620000000800 */
[--C-:B------:R-:W-:Y:S01]  /*9300*/  FFMA2 R116, R116.F32x2.HI_LO, UR5.F32, R161.reuse.F32 ;  /* 0x0000000574747c49 */ /* 0x100fe200092000a1 */
[----:B------:R-:W-:Y:S01]  /*9310*/  LOP3.LUT R106, R106, 0x1fc, RZ, 0xc0, !PT ;  /* 0x000001fc6a6a7812 */ /* 0x000fe200078ec0ff */
        /* <DEDUP_REMOVED lines=9> */
[----:B------:R-:W3:Y:S01]  /*93b0*/  MUFU.EX2 R135, R135 ;  /* 0x0000008700877308 */ /* 0x000ee20000000800 */
[--C-:B------:R-:W-:Y:S01]  /*93c0*/  FFMA2 R152, R72.F32x2.HI_LO, UR5.F32, R161.reuse.F32 ;  /* 0x0000000548987c49 */ /* 0x100fe200092000a1 */
[----:B-1----:R-:W-:Y:S01]  /*93d0*/  F2FP.F16.F32.PACK_AB R100, R133, R132 ;  /* 0x000000848564723e */ /* 0x002fe200000000ff */
[----:B------:R-:W-:-:S02]  /*93e0*/  FFMA2 R148, R68.F32x2.HI_LO, UR5.F32, R161.F32 ;  /* 0x0000000544947c49 */ /* 0x000fc400092000a1 */
[--C-:B------:R-:W-:Y:S02]  /*93f0*/  FFMA2 R72, R82.F32x2.HI_LO, UR5.F32, R161.reuse.F32 ;  /* 0x0000000552487c49 */ /* 0x100fe400092000a1 */
[--C-:B------:R-:W-:Y:S01]  /*9400*/  FFMA2 R68, R74.F32x2.HI_LO, UR5.F32, R161.reuse.F32 ;  /* 0x000000054a447c49 */ /* 0x100fe200092000a1 */
[----:B------:R-:W-:Y:S01]  /*9410*/  MUFU.EX2 R136, R136 ;  /* 0x0000008800887308 */ /* 0x000fe20000000800 */
[--C-:B------:R-:W-:Y:S01]  /*9420*/  FFMA2 R74, R80.F32x2.HI_LO, UR5.F32, R161.reuse.F32 ;  /* 0x00000005504a7c49 */ /* 0x100fe200092000a1 */
[----:B------:R-:W-:Y:S01]  /*9430*/  FMNMX R72, R72, -127, !PT ;  /* 0xc2fe000048487809 */ /* 0x000fe20007800000 */
[--C-:B------:R-:W-:Y:S01]  /*9440*/  FFMA2 R150, R70.F32x2.HI_LO, UR5.F32, R161.reuse.F32 ;  /* 0x0000000546967c49 */ /* 0x100fe200092000a1 */
[----:B------:R-:W-:Y:S01]  /*9450*/  FMNMX R73, R73, -127, !PT ;  /* 0xc2fe000049497809 */ /* 0x000fe20007800000 */
[--C-:B------:R-:W-:Y:S01]  /*9460*/  FFMA2 R70, R96.F32x2.HI_LO, UR5.F32, R161.reuse.F32 ;  /* 0x0000000560467c49 */ /* 0x100fe200092000a1 */
[----:B------:R-:W-:Y:S01]  /*9470*/  FMNMX R74, R74, -127, !PT ;  /* 0xc2fe00004a4a7809 */ /* 0x000fe20007800000 */
[--C-:B------:R-:W-:Y:S01]  /*9480*/  FFMA2 R84, R84.F32x2.HI_LO, UR5.F32, R161.reuse.F32 ;  /* 0x0000000554547c49 */ /* 0x100fe200092000a1 */
[----:B------:R-:W1:Y:S01]  /*9490*/  MUFU.EX2 R137, R137 ;  /* 0x0000008900897308 */ /* 0x000e620000000800 */
[----:B---3--:R-:W-:Y:S01]  /*94a0*/  F2FP.F16.F32.PACK_AB R101, R135, R134 ;  /* 0x000000868765723e */ /* 0x008fe200000000ff */
[--C-:B------:R-:W-:Y:S01]  /*94b0*/  FFMA2 R86, R86.F32x2.HI_LO, UR5.F32, R161.reuse.F32 ;  /* 0x0000000556567c49 */ /* 0x100fe200092000a1 */
[----:B------:R-:W-:Y:S01]  /*94c0*/  FMNMX R75, R75, -127, !PT ;  /* 0xc2fe00004b4b7809 */ /* 0x000fe20007800000 */
[--C-:B------:R-:W-:Y:S01]  /*94d0*/  FFMA2 R88, R88.F32x2.HI_LO, UR5.F32, R161.reuse.F32 ;  /* 0x0000000558587c49 */ /* 0x100fe200092000a1 */
[----:B------:R-:W-:Y:S01]  /*94e0*/  FMNMX R70, R70, -127, !PT ;  /* 0xc2fe000046467809 */ /* 0x000fe20007800000 */
[--C-:B------:R-:W-:Y:S01]  /*94f0*/  FFMA2 R90, R90.F32x2.HI_LO, UR5.F32, R161.reuse.F32 ;  /* 0x000000055a5a7c49 */ /* 0x100fe200092000a1 */
[----:B------:R-:W-:Y:S01]  /*9500*/  FMNMX R71, R71, -127, !PT ;  /* 0xc2fe000047477809 */ /* 0x000fe20007800000 */
[----:B------:R-:W-:Y:S01]  /*9510*/  MUFU.EX2 R138, R138 ;  /* 0x0000008a008a7308 */ /* 0x000fe20000000800 */
[----:B------:R-:W-:-:S02]  /*9520*/  FFMA2 R92, R92.F32x2.HI_LO, UR5.F32, R161.F32 ;  /* 0x000000055c5c7c49 */ /* 0x000fc400092000a1 */
[--C-:B------:R-:W-:Y:S02]  /*9530*/  FFMA2 R52, R52.F32x2.HI_LO, UR5.F32, R161.reuse.F32 ;  /* 0x0000000534347c49 */ /* 0x100fe400092000a1 */
[----:B------:R-:W-:Y:S02]  /*9540*/  FADD2.RM R96, R70.F32x2.HI_LO, 12582912 ;  /* 0x4b4000004660744b */ /* 0x000fe40000204000 */
[--C-:B------:R-:W-:Y:S01]  /*9550*/  FFMA2 R54, R54.F32x2.HI_LO, UR5.F32, R161.reuse.F32 ;  /* 0x0000000536367c49 */ /* 0x100fe200092000a1 */
[----:B------:R-:W3:Y:S01]  /*9560*/  MUFU.EX2 R139, R139 ;  /* 0x0000008b008b7308 */ /* 0x000ee20000000800 */
[----:B-1----:R-:W-:Y:S01]  /*9570*/  F2FP.F16.F32.PACK_AB R102, R137, R136 ;  /* 0x000000888966723e */ /* 0x002fe200000000ff */
[--C-:B------:R-:W-:Y:S02]  /*9580*/  FFMA2 R56, R56.F32x2.HI_LO, UR5.F32, R161.reuse.F32 ;  /* 0x0000000538387c49 */ /* 0x100fe400092000a1 */
[--C-:B------:R-:W-:Y:S02]  /*9590*/  FFMA2 R58, R58.F32x2.HI_LO, UR5.F32, R161.reuse.F32 ;  /* 0x000000053a3a7c49 */ /* 0x100fe400092000a1 */
[----:B------:R-:W-:-:S02]  /*95a0*/  FFMA2 R60, R60.F32x2.HI_LO, UR5.F32, R161.F32 ;  /* 0x000000053c3c7c49 */ /* 0x000fc400092000a1 */
[----:B------:R-:W-:Y:S01]  /*95b0*/  MUFU.EX2 R140, R140 ;  /* 0x0000008c008c7308 */ /* 0x000fe20000000800 */
[--C-:B------:R-:W-:Y:S02]  /*95c0*/  FFMA2 R20, R20.F32x2.HI_LO, UR5.F32, R161.reuse.F32 ;  /* 0x0000000514147c49 */ /* 0x100fe400092000a1 */
[--C-:B------:R-:W-:Y:S02]  /*95d0*/  FFMA2 R22, R22.F32x2.HI_LO, UR5.F32, R161.reuse.F32 ;  /* 0x0000000516167c49 */ /* 0x100fe400092000a1 */
[--C-:B------:R-:W-:Y:S02]  /*95e0*/  FFMA2 R24, R24.F32x2.HI_LO, UR5.F32, R161.reuse.F32 ;  /* 0x0000000518187c49 */ /* 0x100fe400092000a1 */
[--C-:B------:R-:W-:Y:S01]  /*95f0*/  FFMA2 R26, R26.F32x2.HI_LO, UR5.F32, R161.reuse.F32 ;  /* 0x000000051a1a7c49 */ /* 0x100fe200092000a1 */
[----:B------:R-:W1:Y:S01]  /*9600*/  MUFU.EX2 R141, R141 ;  /* 0x0000008d008d7308 */ /* 0x000e620000000800 */
[----:B---3--:R-:W-:Y:S01]  /*9610*/  F2FP.F16.F32.PACK_AB R103, R139, R138 ;  /* 0x0000008a8b67723e */ /* 0x008fe200000000ff */
[----:B------:R-:W-:-:S02]  /*9620*/  FFMA2 R28, R28.F32x2.HI_LO, UR5.F32, R161.F32 ;  /* 0x000000051c1c7c49 */ /* 0x000fc400092000a1 */
[--C-:B------:R-:W-:Y:S02]  /*9630*/  FFMA2 R30, R30.F32x2.HI_LO, UR5.F32, R161.reuse.F32 ;  /* 0x000000051e1e7c49 */ /* 0x100fe400092000a1 */
[--C-:B------:R-:W-:Y:S02]  /*9640*/  FFMA2 R32, R32.F32x2.HI_LO, UR5.F32, R161.reuse.F32 ;  /* 0x0000000520207c49 */ /* 0x100fe400092000a1 */
[----:B------:R-:W-:Y:S01]  /*9650*/  MUFU.EX2 R142, R142 ;  /* 0x0000008e008e7308 */ /* 0x000fe20000000800 */
[--C-:B------:R-:W-:Y:S02]  /*9660*/  FFMA2 R34, R34.F32x2.HI_LO, UR5.F32, R161.reuse.F32 ;  /* 0x0000000522227c49 */ /* 0x100fe400092000a1 */
[----:B------:R-:W-:-:S05]  /*9670*/  FFMA2 R10, R10.F32x2.HI_LO, UR5.F32, R161.F32 ;  /* 0x000000050a0a7c49 */ /* 0x000fca00092000a1 */
[----:B------:R-:W3:Y:S01]  /*9680*/  MUFU.EX2 R143, R143 ;  /* 0x0000008f008f7308 */ /* 0x000ee20000000800 */
[----:B-1----:R-:W-:-:S07]  /*9690*/  F2FP.F16.F32.PACK_AB R104, R141, R140 ;  /* 0x0000008c8d68723e */ /* 0x002fce00000000ff */
[----:B------:R-:W-:Y:S08]  /*96a0*/  MUFU.EX2 R144, R144 ;  /* 0x0000009000907308 */ /* 0x000ff00000000800 */
[----:B------:R-:W2:Y:S01]  /*96b0*/  MUFU.EX2 R145, R145 ;  /* 0x0000009100917308 */ /* 0x000ea20000000800 */
[----:B---3--:R-:W-:-:S07]  /*96c0*/  F2FP.F16.F32.PACK_AB R105, R143, R142 ;  /* 0x0000008e8f69723e */ /* 0x008fce00000000ff */
[----:B------:R-:W-:Y:S08]  /*96d0*/  MUFU.EX2 R146, R146 ;  /* 0x0000009200927308 */ /* 0x000ff00000000800 */
[----:B------:R-:W1:Y:S01]  /*96e0*/  MUFU.EX2 R147, R147 ;  /* 0x0000009300937308 */ /* 0x000e620000000800 */
[----:B--2---:R-:W-:-:S07]  /*96f0*/  F2FP.F16.F32.PACK_AB R106, R145, R144 ;  /* 0x00000090916a723e */ /* 0x004fce00000000ff */
[----:B------:R-:W-:Y:S08]  /*9700*/  MUFU.EX2 R116, R116 ;  /* 0x0000007400747308 */ /* 0x000ff00000000800 */
        /* <DEDUP_REMOVED lines=25> */
[----:B------:R-:W-:Y:S01]  /*98a0*/  MUFU.EX2 R149, R149 ;  /* 0x0000009500957308 */ /* 0x000fe20000000800 */
[----:B-1----:R-:W-:-:S04]  /*98b0*/  F2FP.F16.F32.PACK_AB R115, R131, R130 ;  /* 0x000000828373723e */ /* 0x002fc800000000ff */
[----:B------:R1:W-:Y:S01]  /*98c0*/  STTM.x16 tmem[UR4], R100 ;  /* 0x00000064000079ed */ /* 0x0003e20008240004 */
[----:B------:R-:W-:Y:S02]  /*98d0*/  R2UR UR4, R156 ;  /* 0x000000009c0472ca */ /* 0x000fe400000e0000 */
[----:B------:R-:W-:Y:S08]  /*98e0*/  MUFU.EX2 R150, R150 ;  /* 0x0000009600967308 */ /* 0x000ff00000000800 */
[----:B------:R-:W-:Y:S08]  /*98f0*/  MUFU.EX2 R151, R151 ;  /* 0x0000009700977308 */ /* 0x000ff00000000800 */
[----:B------:R-:W-:Y:S08]  /*9900*/  MUFU.EX2 R152, R152 ;  /* 0x0000009800987308 */ /* 0x000ff00000000800 */
[----:B------:R-:W-:Y:S08]  /*9910*/  MUFU.EX2 R153, R153 ;  /* 0x0000009900997308 */ /* 0x000ff00000000800 */
[----:B------:R-:W-:Y:S08]  /*9920*/  MUFU.EX2 R84, R84 ;  /* 0x0000005400547308 */ /* 0x000ff00000000800 */
[----:B------:R-:W-:Y:S08]  /*9930*/  MUFU.EX2 R85, R85 ;  /* 0x0000005500557308 */ /* 0x000ff00000000800 */
[----:B------:R-:W-:Y:S01]  /*9940*/  MUFU.EX2 R86, R86 ;  /* 0x0000005600567308 */ /* 0x000fe20000000800 */
[----:B-1----:R-:W-:-:S02]  /*9950*/  FADD2.RM R106, R72.F32x2.HI_LO, 12582912 ;  /* 0x4b400000486a744b */ /* 0x002fc40000204000 */
[----:B------:R-:W-:Y:S02]  /*9960*/  FADD2.RM R108, R74.F32x2.HI_LO, 12582912 ;  /* 0x4b4000004a6c744b */ /* 0x000fe40000204000 */
[----:B------:R-:W-:-:S03]  /*9970*/  FFMA2 R102, R76.F32x2.HI_LO, UR5.F32, R161.F32 ;  /* 0x000000054c667c49 */ /* 0x000fc600092000a1 */
[----:B------:R-:W-:Y:S01]  /*9980*/  MUFU.EX2 R100, R68 ;  /* 0x0000004400647308 */ /* 0x000fe20000000800 */
[----:B------:R-:W-:Y:S02]  /*9990*/  FADD2 R76, R108.F32x2.HI_LO, -12582912 ;  /* 0xcb4000006c4c744b */ /* 0x000fe40000200000 */
[----:B------:R-:W-:Y:S02]  /*99a0*/  FFMA2 R104, R78.F32x2.HI_LO, UR5.F32, R161.F32 ;  /* 0x000000054e687c49 */ /* 0x000fe400092000a1 */
[----:B------:R-:W-:Y:S02]  /*99b0*/  FADD2 R74, R74.F32x2.HI_LO, -R76.F32x2.HI_LO ;  /* 0x8000004c4a4a724b */ /* 0x000fe40000000000 */
[--C-:B------:R-:W-:Y:S01]  /*99c0*/  FFMA2 R76, R98.F32x2.HI_LO, UR5.F32, R161.reuse.F32 ;  /* 0x00000005624c7c49 */ /* 0x100fe200092000a1 */
[----:B------:R1:W-:Y:S01]  /*99d0*/  MUFU.EX2 R101, R69 ;  /* 0x0000004500657308 */ /* 0x0003e20000000800 */
[--C-:B------:R-:W-:Y:S02]  /*99e0*/  FFMA2 R98, R94.F32x2.HI_LO, UR5.F32, R161.reuse.F32 ;  /* 0x000000055e627c49 */ /* 0x100fe400092000a1 */
[--C-:B------:R-:W-:Y:S01]  /*99f0*/  FFMA2 R110, R36.F32x2.HI_LO, UR5.F32, R161.reuse.F32 ;  /* 0x00000005246e7c49 */ /* 0x100fe200092000a1 */
[----:B------:R-:W-:Y:S01]  /*9a00*/  FMNMX R76, R76, -127, !PT ;  /* 0xc2fe00004c4c7809 */ /* 0x000fe20007800000 */
[--C-:B------:R-:W-:Y:S01]  /*9a10*/  FFMA2 R36, R42.F32x2.HI_LO, UR5.F32, R161.reuse.F32 ;  /* 0x000000052a247c49 */ /* 0x100fe200092000a1 */
[----:B------:R-:W-:Y:S01]  /*9a20*/  FMNMX R77, R77, -127, !PT ;  /* 0xc2fe00004d4d7809 */ /* 0x000fe20007800000 */
[--C-:B------:R-:W-:Y:S01]  /*9a30*/  FFMA2 R42, R48.F32x2.HI_LO, UR5.F32, R161.reuse.F32 ;  /* 0x00000005302a7c49 */ /* 0x100fe200092000a1 */
[----:B------:R-:W-:Y:S01]  /*9a40*/  MUFU.EX2 R102, R102 ;  /* 0x0000006600667308 */ /* 0x000fe20000000800 */
[----:B------:R-:W-:-:S02]  /*9a50*/  FFMA2 R114, R40.F32x2.HI_LO, UR5.F32, R161.F32 ;  /* 0x0000000528727c49 */ /* 0x000fc400092000a1 */
[--C-:B------:R-:W-:Y:S01]  /*9a60*/  FFMA2 R40, R50.F32x2.HI_LO, UR5.F32, R161.reuse.F32 ;  /* 0x0000000532287c49 */ /* 0x100fe200092000a1 */
[----:B------:R-:W-:Y:S01]  /*9a70*/  FMNMX R42, R42, -127, !PT ;  /* 0xc2fe00002a2a7809 */ /* 0x000fe20007800000 */
[--C-:B------:R-:W-:Y:S01]  /*9a80*/  FFMA2 R112, R38.F32x2.HI_LO, UR5.F32, R161.reuse.F32 ;  /* 0x0000000526707c49 */ /* 0x100fe200092000a1 */
[----:B------:R-:W-:Y:S01]  /*9a90*/  FMNMX R43, R43, -127, !PT ;  /* 0xc2fe00002b2b7809 */ /* 0x000fe20007800000 */
[----:B------:R-:W-:Y:S01]  /*9aa0*/  FFMA2 R38, R64.F32x2.HI_LO, UR5.F32, R161.F32 ;  /* 0x0000000540267c49 */ /* 0x000fe200092000a1 */
[----:B------:R-:W2:Y:S01]  /*9ab0*/  MUFU.EX2 R103, R103 ;  /* 0x0000006700677308 */ /* 0x000ea20000000800 */
[----:B-1----:R-:W-:Y:S01]  /*9ac0*/  FADD2 R68, R106.F32x2.HI_LO, -12582912 ;  /* 0xcb4000006a44744b */ /* 0x002fe20000200000 */
[----:B------:R-:W-:Y:S02]  /*9ad0*/  FMNMX R40, R40, -127, !PT ;  /* 0xc2fe000028287809 */ /* 0x000fe40007800000 */
[----:B------:R-:W-:Y:S01]  /*9ae0*/  FMNMX R41, R41, -127, !PT ;  /* 0xc2fe000029297809 */ /* 0x000fe20007800000 */
[----:B------:R-:W-:Y:S01]  /*9af0*/  FADD2 R72, R72.F32x2.HI_LO, -R68.F32x2.HI_LO ;  /* 0x800000444848724b */ /* 0x000fe20000000000 */
[----:B------:R-:W-:Y:S01]  /*9b00*/  FMNMX R38, R38, -127, !PT ;  /* 0xc2fe000026267809 */ /* 0x000fe20007800000 */
[----:B------:R-:W-:Y:S01]  /*9b10*/  FADD2 R68, R96.F32x2.HI_LO, -12582912 ;  /* 0xcb4000006044744b */ /* 0x000fe20000200000 */
[----:B------:R-:W-:Y:S01]  /*9b20*/  MUFU.EX2 R104, R104 ;  /* 0x0000006800687308 */ /* 0x000fe20000000800 */
[----:B------:R-:W-:-:S02]  /*9b30*/  FMNMX R39, R39, -127, !PT ;  /* 0xc2fe000027277809 */ /* 0x000fc40007800000 */
[----:B------:R-:W-:Y:S02]  /*9b40*/  FADD2 R70, R70.F32x2.HI_LO, -R68.F32x2.HI_LO ;  /* 0x800000444646724b */ /* 0x000fe40000000000 */
[----:B------:R-:W-:Y:S02]  /*9b50*/  FFMA2 R68, R74.F32x2.HI_LO, R162.F32, 0.22756439447402954102 ;  /* 0x3e6906a44a447449 */ /* 0x000fe400012000a2 */
[----:B------:R-:W-:Y:S01]  /*9b60*/  FADD2.RM R64, R38.F32x2.HI_LO, 12582912 ;  /* 0x4b4000002640744b */ /* 0x000fe20000204000 */
[----:B------:R-:W1:Y:S01]  /*9b70*/  MUFU.EX2 R105, R105 ;  /* 0x0000006900697308 */ /* 0x000e620000000800 */
[----:B------:R-:W-:-:S04]  /*9b80*/  FFMA2 R68, R68.F32x2.HI_LO, R74.F32x2.HI_LO, 0.69514614343643188477 ;  /* 0x3f31f51944447449 */ /* 0x000fc8000020004a */
[----:B------:R-:W-:Y:S02]  /*9b90*/  FFMA2 R74, R68.F32x2.HI_LO, R74.F32x2.HI_LO, 1 ;  /* 0x3f800000444a7449 */ /* 0x000fe4000020004a */
[----:B------:R-:W-:Y:S01]  /*9ba0*/  FFMA2 R68, R72.F32x2.HI_LO, R162.F32, 0.22756439447402954102 ;  /* 0x3e6906a448447449 */ /* 0x000fe200012000a2 */
[----:B------:R-:W-:Y:S01]  /*9bb0*/  MUFU.EX2 R87, R87 ;  /* 0x0000005700577308 */ /* 0x000fe20000000800 */
[----:B------:R-:W-:Y:S02]  /*9bc0*/  IMAD R108, R108, 0x800000, R74 ;  /* 0x008000006c6c7824 */ /* 0x000fe400078e024a */
[-C--:B------:R-:W-:Y:S02]  /*9bd0*/  FFMA2 R68, R68.F32x2.HI_LO, R72.reuse.F32x2.HI_LO, 0.69514614343643188477 ;  /* 0x3f31f51944447449 */ /* 0x080fe40000200048 */
[----:B------:R-:W-:Y:S02]  /*9be0*/  IMAD R109, R109, 0x800000, R75 ;  /* 0x008000006d6d7824 */ /* 0x000fe400078e024b */
[----:B------:R-:W-:Y:S01]  /*9bf0*/  FFMA2 R72, R68.F32x2.HI_LO, R72.F32x2.HI_LO, 1 ;  /* 0x3f80000044487449 */ /* 0x000fe20000200048 */
[----:B------:R-:W-:Y:S01]  /*9c00*/  MUFU.EX2 R88, R88 ;  /* 0x0000005800587308 */ /* 0x000fe20000000800 */
[----:B------:R-:W-:Y:S01]  /*9c10*/  FFMA2 R68, R70.F32x2.HI_LO, R162.F32, 0.22756439447402954102 ;  /* 0x3e6906a446447449 */ /* 0x000fe200012000a2 */
[----:B------:R-:W-:Y:S01]  /*9c20*/  F2FP.F16.F32.PACK_AB R74, R109, R108 ;  /* 0x0000006c6d4a723e */ /* 0x000fe200000000ff */
[----:B------:R-:W-:Y:S01]  /*9c30*/  IMAD R106, R106, 0x800000, R72 ;  /* 0x008000006a6a7824 */ /* 0x000fe200078e0248 */
[----:B--2---:R-:W-:Y:S01]  /*9c40*/  F2FP.F16.F32.PACK_AB R72, R103, R102 ;  /* 0x000000666748723e */ /* 0x004fe200000000ff */
[----:B------:R-:W-:-:S02]  /*9c50*/  FFMA2 R68, R68.F32x2.HI_LO, R70.F32x2.HI_LO, 0.69514614343643188477 ;  /* 0x3f31f51944447449 */ /* 0x000fc40000200046 */
[----:B------:R-:W-:Y:S01]  /*9c60*/  IMAD R107, R107, 0x800000, R73 ;  /* 0x008000006b6b7824 */ /* 0x000fe200078e0249 */
[----:B-1----:R-:W-:Y:S01]  /*9c70*/  F2FP.F16.F32.PACK_AB R73, R105, R104 ;  /* 0x000000686949723e */ /* 0x002fe200000000ff */
[----:B------:R-:W1:Y:S01]  /*9c80*/  MUFU.EX2 R89, R89 ;  /* 0x0000005900597308 */ /* 0x000e620000000800 */
[----:B------:R-:W-:Y:S02]  /*9c90*/  FFMA2 R70, R68.F32x2.HI_LO, R70.F32x2.HI_LO, 1 ;  /* 0x3f80000044467449 */ /* 0x000fe40000200046 */
[----:B------:R-:W-:Y:S01]  /*9ca0*/  FADD2.RM R68, R76.F32x2.HI_LO, 12582912 ;  /* 0x4b4000004c44744b */ /* 0x000fe20000204000 */
[----:B------:R-:W-:Y:S01]  /*9cb0*/  F2FP.F16.F32.PACK_AB R75, R107, R106 ;  /* 0x0000006a6b4b723e */ /* 0x000fe200000000ff */
[----:B------:R-:W-:Y:S01]  /*9cc0*/  IMAD R96, R96, 0x800000, R70 ;  /* 0x0080000060607824 */ /* 0x000fe200078e0246 */
[----:B------:R-:W-:Y:S01]  /*9cd0*/  F2FP.F16.F32.PACK_AB R70, R153, R152 ;  /* 0x000000989946723e */ /* 0x000fe200000000ff */
[----:B------:R-:W-:Y:S01]  /*9ce0*/  FADD2 R78, R68.F32x2.HI_LO, -12582912 ;  /* 0xcb400000444e744b */ /* 0x000fe20000200000 */
[----:B------:R-:W-:Y:S01]  /*9cf0*/  MUFU.EX2 R90, R90 ;  /* 0x0000005a005a7308 */ /* 0x000fe20000000800 */
[----:B------:R-:W-:Y:S01]  /*9d00*/  IMAD R97, R97, 0x800000, R71 ;  /* 0x0080000061617824 */ /* 0x000fe200078e0247 */
[----:B------:R-:W-:Y:S01]  /*9d10*/  F2FP.F16.F32.PACK_AB R71, R101, R100 ;  /* 0x000000646547723e */ /* 0x000fe200000000ff */
[----:B------:R-:W-:-:S03]  /*9d20*/  FADD2 R76, R76.F32x2.HI_LO, -R78.F32x2.HI_LO ;  /* 0x8000004e4c4c724b */ /* 0x000fc60000000000 */
[----:B------:R-:W-:Y:S01]  /*9d30*/  F2FP.F16.F32.PACK_AB R82, R97, R96 ;  /* 0x000000606152723e */ /* 0x000fe200000000ff */
[----:B------:R-:W-:Y:S01]  /*9d40*/  FFMA2 R78, R76.F32x2.HI_LO, R162.F32, 0.22756439447402954102 ;  /* 0x3e6906a44c4e7449 */ /* 0x000fe200012000a2 */
[----:B------:R-:W2:Y:S03]  /*9d50*/  MUFU.EX2 R91, R91 ;  /* 0x0000005b005b7308 */ /* 0x000ea60000000800 */
[----:B------:R-:W-:-:S04]  /*9d60*/  FFMA2 R78, R78.F32x2.HI_LO, R76.F32x2.HI_LO, 0.69514614343643188477 ;  /* 0x3f31f5194e4e7449 */ /* 0x000fc8000020004c */
[----:B------:R-:W-:Y:S01]  /*9d70*/  FFMA2 R76, R78.F32x2.HI_LO, R76.F32x2.HI_LO, 1 ;  /* 0x3f8000004e4c7449 */ /* 0x000fe2000020004c */
[----:B------:R-:W-:Y:S01]  /*9d80*/  MUFU.EX2 R92, R92 ;  /* 0x0000005c005c7308 */ /* 0x000fe20000000800 */
[----:B-1----:R-:W-:Y:S02]  /*9d90*/  F2FP.F16.F32.PACK_AB R78, R89, R88 ;  /* 0x00000058594e723e */ /* 0x002fe400000000ff */
[----:B------:R-:W-:Y:S01]  /*9da0*/  IMAD R94, R68, 0x800000, R76 ;  /* 0x00800000445e7824 */ /* 0x000fe200078e024c */
[----:B------:R-:W-:Y:S01]  /*9db0*/  F2FP.F16.F32.PACK_AB R68, R149, R148 ;  /* 0x000000949544723e */ /* 0x000fe200000000ff */
[----:B------:R-:W-:Y:S01]  /*9dc0*/  IMAD R95, R69, 0x800000, R77 ;  /* 0x00800000455f7824 */ /* 0x000fe200078e024d */
[----:B------:R-:W-:Y:S02]  /*9dd0*/  F2FP.F16.F32.PACK_AB R69, R151, R150 ;  /* 0x000000969745723e */ /* 0x000fe400000000ff */
[----:B------:R-:W1:Y:S01]  /*9de0*/  MUFU.EX2 R93, R93 ;  /* 0x0000005d005d7308 */ /* 0x000e620000000800 */
[----:B------:R-:W-:-:S02]  /*9df0*/  F2FP.F16.F32.PACK_AB R76, R85, R84 ;  /* 0x00000054554c723e */ /* 0x000fc400000000ff */
[----:B------:R-:W-:Y:S02]  /*9e00*/  F2FP.F16.F32.PACK_AB R77, R87, R86 ;  /* 0x00000056574d723e */ /* 0x000fe400000000ff */
[----:B--2---:R-:W-:Y:S02]  /*9e10*/  F2FP.F16.F32.PACK_AB R79, R91, R90 ;  /* 0x0000005a5b4f723e */ /* 0x004fe400000000ff */
[----:B------:R-:W-:Y:S01]  /*9e20*/  F2FP.F16.F32.PACK_AB R83, R95, R94 ;  /* 0x0000005e5f53723e */ /* 0x000fe200000000ff */
[----:B------:R-:W-:Y:S08]  /*9e30*/  MUFU.EX2 R98, R98 ;  /* 0x0000006200627308 */ /* 0x000ff00000000800 */
[----:B------:R-:W2:Y:S01]  /*9e40*/  MUFU.EX2 R99, R99 ;  /* 0x0000006300637308 */ /* 0x000ea20000000800 */
[----:B-1----:R-:W-:-:S07]  /*9e50*/  F2FP.F16.F32.PACK_AB R80, R93, R92 ;  /* 0x0000005c5d50723e */ /* 0x002fce00000000ff */
[----:B------:R-:W-:Y:S08]  /*9e60*/  MUFU.EX2 R110, R110 ;  /* 0x0000006e006e7308 */ /* 0x000ff00000000800 */
[----:B------:R-:W-:Y:S01]  /*9e70*/  MUFU.EX2 R111, R111 ;  /* 0x0000006f006f7308 */ /* 0x000fe20000000800 */
[----:B--2---:R-:W-:-:S04]  /*9e80*/  F2FP.F16.F32.PACK_AB R81, R99, R98 ;  /* 0x000000626351723e */ /* 0x004fc800000000ff */
        /* <DEDUP_REMOVED lines=13> */
[--C-:B------:R-:W-:Y:S02]  /*9f60*/  FFMA2 R44, R66.F32x2.HI_LO, UR5.F32, R161.reuse.F32 ;  /* 0x00000005422c7c49 */ /* 0x100fe400092000a1 */
[--C-:B------:R-:W-:Y:S02]  /*9f70*/  FFMA2 R72, R46.F32x2.HI_LO, UR5.F32, R161.reuse.F32 ;  /* 0x000000052e487c49 */ /* 0x100fe400092000a1 */
[--C-:B------:R-:W-:Y:S01]  /*9f80*/  FFMA2 R66, R62.F32x2.HI_LO, UR5.F32, R161.reuse.F32 ;  /* 0x000000053e427c49 */ /* 0x100fe200092000a1 */
[----:B------:R-:W-:Y:S01]  /*9f90*/  FMNMX R44, R44, -127, !PT ;  /* 0xc2fe00002c2c7809 */ /* 0x000fe20007800000 */
[--C-:B------:R-:W-:Y:S01]  /*9fa0*/  FFMA2 R78, R4.F32x2.HI_LO, UR5.F32, R161.reuse.F32 ;  /* 0x00000005044e7c49 */ /* 0x100fe200092000a1 */
[----:B------:R1:W-:Y:S01]  /*9fb0*/  MUFU.EX2 R69, R37 ;  /* 0x0000002500457308 */ /* 0x0003e20000000800 */
[----:B------:R-:W-:Y:S01]  /*9fc0*/  FMNMX R45, R45, -127, !PT ;  /* 0xc2fe00002d2d7809 */ /* 0x000fe20007800000 */
[----:B------:R-:W-:-:S02]  /*9fd0*/  FFMA2 R80, R6.F32x2.HI_LO, UR5.F32, R161.F32 ;  /* 0x0000000506507c49 */ /* 0x000fc400092000a1 */
[----:B------:R-:W-:-:S04]  /*9fe0*/  FFMA2 R82, R8.F32x2.HI_LO, UR5.F32, R161.F32 ;  /* 0x0000000508527c49 */ /* 0x000fc800092000a1 */
[----:B------:R-:W-:Y:S08]  /*9ff0*/  MUFU.EX2 R70, R70 ;  /* 0x0000004600467308 */ /* 0x000ff00000000800 */
[----:B------:R-:W2:Y:S01]  /*a000*/  MUFU.EX2 R71, R71 ;  /* 0x0000004700477308 */ /* 0x000ea20000000800 */
[----:B-1----:R-:W-:-:S04]  /*a010*/  FADD2 R36, R76.F32x2.HI_LO, -12582912 ;  /* 0xcb4000004c24744b */ /* 0x002fc80000200000 */
[----:B------:R-:W-:Y:S02]  /*a020*/  FADD2 R42, R42.F32x2.HI_LO, -R36.F32x2.HI_LO ;  /* 0x800000242a2a724b */ /* 0x000fe40000000000 */
[----:B------:R-:W-:Y:S01]  /*a030*/  FADD2 R36, R74.F32x2.HI_LO, -12582912 ;  /* 0xcb4000004a24744b */ /* 0x000fe20000200000 */
[----:B------:R-:W-:Y:S03]  /*a040*/  MUFU.EX2 R72, R72 ;  /* 0x0000004800487308 */ /* 0x000fe60000000800 */
[----:B------:R-:W-:Y:S02]  /*a050*/  FADD2 R40, R40.F32x2.HI_LO, -R36.F32x2.HI_LO ;  /* 0x800000242828724b */ /* 0x000fe40000000000 */
[----:B------:R-:W-:-:S03]  /*a060*/  FADD2 R36, R64.F32x2.HI_LO, -12582912 ;  /* 0xcb4000004024744b */ /* 0x000fc60000200000 */
[----:B------:R-:W1:Y:S01]  /*a070*/  MUFU.EX2 R73, R73 ;  /* 0x0000004900497308 */ /* 0x000e620000000800 */
[----:B------:R-:W-:Y:S02]  /*a080*/  FADD2 R38, R38.F32x2.HI_LO, -R36.F32x2.HI_LO ;  /* 0x800000242626724b */ /* 0x000fe40000000000 */
[----:B------:R-:W-:-:S04]  /*a090*/  FFMA2 R36, R42.F32x2.HI_LO, R162.F32, 0.22756439447402954102 ;  /* 0x3e6906a42a247449 */ /* 0x000fc800012000a2 */
[-C--:B------:R-:W-:Y:S01]  /*a0a0*/  FFMA2 R36, R36.F32x2.HI_LO, R42.reuse.F32x2.HI_LO, 0.69514614343643188477 ;  /* 0x3f31f51924247449 */ /* 0x080fe2000020002a */
[----:B------:R-:W3:Y:S03]  /*a0b0*/  MUFU.EX2 R55, R55 ;  /* 0x0000003700377308 */ /* 0x000ee60000000800 */
[----:B------:R-:W-:Y:S02]  /*a0c0*/  FFMA2 R42, R36.F32x2.HI_LO, R42.F32x2.HI_LO, 1 ;  /* 0x3f800000242a7449 */ /* 0x000fe4000020002a */
[----:B------:R-:W-:Y:S02]  /*a0d0*/  FFMA2 R36, R40.F32x2.HI_LO, R162.F32, 0.22756439447402954102 ;  /* 0x3e6906a428247449 */ /* 0x000fe400012000a2 */
[----:B------:R-:W-:Y:S01]  /*a0e0*/  IMAD R76, R76, 0x800000, R42 ;  /* 0x008000004c4c7824 */ /* 0x000fe200078e022a */
[----:B------:R-:W-:Y:S01]  /*a0f0*/  MUFU.EX2 R56, R56 ;  /* 0x0000003800387308 */ /* 0x000fe20000000800 */
[----:B------:R-:W-:-:S02]  /*a100*/  FFMA2 R36, R36.F32x2.HI_LO, R40.F32x2.HI_LO, 0.69514614343643188477 ;  /* 0x3f31f51924247449 */ /* 0x000fc40000200028 */
[----:B------:R-:W-:Y:S02]  /*a110*/  IMAD R77, R77, 0x800000, R43 ;  /* 0x008000004d4d7824 */ /* 0x000fe400078e022b */
[----:B------:R-:W-:Y:S02]  /*a120*/  FFMA2 R40, R36.F32x2.HI_LO, R40.F32x2.HI_LO, 1 ;  /* 0x3f80000024287449 */ /* 0x000fe40000200028 */
[----:B------:R-:W-:Y:S01]  /*a130*/  FADD2.RM R36, R44.F32x2.HI_LO, 12582912 ;  /* 0x4b4000002c24744b */ /* 0x000fe20000204000 */
[----:B------:R-:W4:Y:S01]  /*a140*/  MUFU.EX2 R57, R57 ;  /* 0x0000003900397308 */ /* 0x000f220000000800 */
[----:B------:R-:W-:Y:S01]  /*a150*/  IMAD R74, R74, 0x800000, R40 ;  /* 0x008000004a4a7824 */ /* 0x000fe200078e0228 */
[----:B--2---:R-:W-:Y:S01]  /*a160*/  F2FP.F16.F32.PACK_AB R40, R71, R70 ;  /* 0x000000464728723e */ /* 0x004fe200000000ff */
[----:B------:R-:W-:Y:S02]  /*a170*/  FADD2 R46, R36.F32x2.HI_LO, -12582912 ;  /* 0xcb400000242e744b */ /* 0x000fe40000200000 */
[----:B------:R-:W-:Y:S01]  /*a180*/  IMAD R75, R75, 0x800000, R41 ;  /* 0x008000004b4b7824 */ /* 0x000fe200078e0229 */
[----:B-1----:R-:W-:Y:S01]  /*a190*/  F2FP.F16.F32.PACK_AB R41, R73, R72 ;  /* 0x000000484929723e */ /* 0x002fe200000000ff */
[----:B------:R-:W-:Y:S01]  /*a1a0*/  FADD2 R44, R44.F32x2.HI_LO, -R46.F32x2.HI_LO ;  /* 0x8000002e2c2c724b */ /* 0x000fe20000000000 */
[----:B------:R-:W-:Y:S01]  /*a1b0*/  MUFU.EX2 R58, R58 ;  /* 0x0000003a003a7308 */ /* 0x000fe20000000800 */
[----:B------:R-:W-:Y:S01]  /*a1c0*/  FFMA2 R46, R38.F32x2.HI_LO, R162.F32, 0.22756439447402954102 ;  /* 0x3e6906a4262e7449 */ /* 0x000fe200012000a2 */
[----:B------:R-:W-:-:S02]  /*a1d0*/  F2FP.F16.F32.PACK_AB R42, R77, R76 ;  /* 0x0000004c4d2a723e */ /* 0x000fc400000000ff */
[----:B------:R-:W-:Y:S01]  /*a1e0*/  F2FP.F16.F32.PACK_AB R43, R75, R74 ;  /* 0x0000004a4b2b723e */ /* 0x000fe200000000ff */
[----:B------:R-:W-:-:S03]  /*a1f0*/  FFMA2 R46, R46.F32x2.HI_LO, R38.F32x2.HI_LO, 0.69514614343643188477 ;  /* 0x3f31f5192e2e7449 */ /* 0x000fc60000200026 */
[----:B------:R-:W1:Y:S01]  /*a200*/  MUFU.EX2 R59, R59 ;  /* 0x0000003b003b7308 */ /* 0x000e620000000800 */
[----:B------:R-:W-:Y:S02]  /*a210*/  FFMA2 R38, R46.F32x2.HI_LO, R38.F32x2.HI_LO, 1 ;  /* 0x3f8000002e267449 */ /* 0x000fe40000200026 */
[----:B------:R-:W-:Y:S02]  /*a220*/  FFMA2 R46, R44.F32x2.HI_LO, R162.F32, 0.22756439447402954102 ;  /* 0x3e6906a42c2e7449 */ /* 0x000fe400012000a2 */
[----:B------:R-:W-:Y:S01]  /*a230*/  IMAD R64, R64, 0x800000, R38 ;  /* 0x0080000040407824 */ /* 0x000fe200078e0226 */
[----:B------:R-:W-:Y:S01]  /*a240*/  F2FP.F16.F32.PACK_AB R38, R115, R114 ;  /* 0x000000727326723e */ /* 0x000fe200000000ff */
[----:B------:R-:W-:Y:S01]  /*a250*/  FFMA2 R46, R46.F32x2.HI_LO, R44.F32x2.HI_LO, 0.69514614343643188477 ;  /* 0x3f31f5192e2e7449 */ /* 0x000fe2000020002c */
[----:B------:R-:W-:Y:S01]  /*a260*/  MUFU.EX2 R60, R60 ;  /* 0x0000003c003c7308 */ /* 0x000fe20000000800 */
[----:B------:R-:W-:Y:S01]  /*a270*/  IMAD R65, R65, 0x800000, R39 ;  /* 0x0080000041417824 */ /* 0x000fe200078e0227 */
[----:B------:R-:W-:Y:S01]  /*a280*/  F2FP.F16.F32.PACK_AB R39, R69, R68 ;  /* 0x000000444527723e */ /* 0x000fe200000000ff */
[----:B------:R-:W-:Y:S01]  /*a290*/  FFMA2 R62, R46.F32x2.HI_LO, R44.F32x2.HI_LO, 1 ;  /* 0x3f8000002e3e7449 */ /* 0x000fe2000020002c */
[----:B------:R-:W-:-:S02]  /*a2a0*/  F2FP.F16.F32.PACK_AB R44, R53, R52 ;  /* 0x00000034352c723e */ /* 0x000fc400000000ff */
[----:B---3--:R-:W-:Y:S01]  /*a2b0*/  F2FP.F16.F32.PACK_AB R45, R55, R54 ;  /* 0x00000036372d723e */ /* 0x008fe200000000ff */
[----:B------:R-:W-:Y:S01]  /*a2c0*/  IMAD R62, R36, 0x800000, R62 ;  /* 0x00800000243e7824 */ /* 0x000fe200078e023e */
[----:B------:R-:W2:Y:S01]  /*a2d0*/  MUFU.EX2 R61, R61 ;  /* 0x0000003d003d7308 */ /* 0x000ea20000000800 */
[----:B------:R-:W-:Y:S01]  /*a2e0*/  IMAD R63, R37, 0x800000, R63 ;  /* 0x00800000253f7824 */ /* 0x000fe200078e023f */
[----:B------:R-:W-:Y:S02]  /*a2f0*/  F2FP.F16.F32.PACK_AB R36, R111, R110 ;  /* 0x0000006e6f24723e */ /* 0x000fe400000000ff */
[----:B------:R-:W-:Y:S02]  /*a300*/  F2FP.F16.F32.PACK_AB R37, R113, R112 ;  /* 0x000000707125723e */ /* 0x000fe400000000ff */
[----:B----4-:R-:W-:Y:S02]  /*a310*/  F2FP.F16.F32.PACK_AB R46, R57, R56 ;  /* 0x00000038392e723e */ /* 0x010fe400000000ff */
[----:B------:R-:W-:Y:S01]  /*a320*/  MUFU.EX2 R66, R66 ;  /* 0x0000004200427308 */ /* 0x000fe20000000800 */
[----:B-1----:R-:W-:-:S02]  /*a330*/  F2FP.F16.F32.PACK_AB R47, R59, R58 ;  /* 0x0000003a3b2f723e */ /* 0x002fc400000000ff */
[----:B------:R-:W-:Y:S02]  /*a340*/  F2FP.F16.F32.PACK_AB R50, R65, R64 ;  /* 0x000000404132723e */ /* 0x000fe400000000ff */
[----:B------:R-:W-:-:S03]  /*a350*/  F2FP.F16.F32.PACK_AB R51, R63, R62 ;  /* 0x0000003e3f33723e */ /* 0x000fc600000000ff */
[----:B------:R-:W1:Y:S01]  /*a360*/  MUFU.EX2 R67, R67 ;  /* 0x0000004300437308 */ /* 0x000e620000000800 */
[----:B--2---:R-:W-:-:S07]  /*a370*/  F2FP.F16.F32.PACK_AB R48, R61, R60 ;  /* 0x0000003c3d30723e */ /* 0x004fce00000000ff */
[----:B------:R-:W-:Y:S08]  /*a380*/  MUFU.EX2 R78, R78 ;  /* 0x0000004e004e7308 */ /* 0x000ff00000000800 */
[----:B------:R-:W2:Y:S01]  /*a390*/  MUFU.EX2 R79, R79 ;  /* 0x0000004f004f7308 */ /* 0x000ea20000000800 */
[----:B-1----:R-:W-:-:S04]  /*a3a0*/  F2FP.F16.F32.PACK_AB R49, R67, R66 ;  /* 0x000000424331723e */ /* 0x002fc800000000ff */
[----:B------:R1:W-:Y:S01]  /*a3b0*/  STTM.x16 tmem[UR4], R36 ;  /* 0x00000024000079ed */ /* 0x0003e20008240004 */
[----:B------:R-:W-:Y:S01]  /*a3c0*/  R2UR UR4, R157 ;  /* 0x000000009d0472ca */ /* 0x000fe200000e0000 */
[----:B------:R-:W3:Y:S01]  /*a3d0*/  FENCE.VIEW.ASYNC.T ;  /* 0x00000000000073c6 */ /* 0x000ee20000000200 */
[----:B------:R-:W-:Y:S08]  /*a3e0*/  MUFU.EX2 R80, R80 ;  /* 0x0000005000507308 */ /* 0x000ff00000000800 */
[----:B------:R-:W4:Y:S01]  /*a3f0*/  MUFU.EX2 R81, R81 ;  /* 0x0000005100517308 */ /* 0x000f220000000800 */
[----:B--2---:R-:W-:-:S07]  /*a400*/  F2FP.F16.F32.PACK_AB R4, R79, R78 ;  /* 0x0000004e4f04723e */ /* 0x004fce00000000ff */
[----:B------:R-:W-:Y:S08]  /*a410*/  MUFU.EX2 R82, R82 ;  /* 0x0000005200527308 */ /* 0x000ff00000000800 */
[----:B------:R-:W2:Y:S01]  /*a420*/  MUFU.EX2 R83, R83 ;  /* 0x0000005300537308 */ /* 0x000ea20000000800 */
[----:B----4-:R-:W-:-:S07]  /*a430*/  F2FP.F16.F32.PACK_AB R5, R81, R80 ;  /* 0x000000505105723e */ /* 0x010fce00000000ff */
[----:B------:R-:W-:Y:S08]  /*a440*/  MUFU.EX2 R20, R20 ;  /* 0x0000001400147308 */ /* 0x000ff00000000800 */
[----:B------:R-:W4:Y:S01]  /*a450*/  MUFU.EX2 R21, R21 ;  /* 0x0000001500157308 */ /* 0x000f220000000800 */
[----:B--2---:R-:W-:-:S07]  /*a460*/  F2FP.F16.F32.PACK_AB R6, R83, R82 ;  /* 0x000000525306723e */ /* 0x004fce00000000ff */
[----:B------:R-:W-:Y:S01]  /*a470*/  MUFU.EX2 R22, R22 ;  /* 0x0000001600167308 */ /* 0x000fe20000000800 */
[--C-:B-1----:R-:W-:Y:S02]  /*a480*/  FFMA2 R38, R12.F32x2.HI_LO, UR5.F32, R161.reuse.F32 ;  /* 0x000000050c267c49 */ /* 0x102fe400092000a1 */
[----:B------:R-:W-:Y:S02]  /*a490*/  IMAD.MOV.U32 R46, RZ, RZ, 0x1 ;  /* 0x00000001ff2e7424 */ /* 0x000fe400078e00ff */
[--C-:B------:R-:W-:Y:S02]  /*a4a0*/  FFMA2 R40, R14.F32x2.HI_LO, UR5.F32, R161.reuse.F32 ;  /* 0x000000050e287c49 */ /* 0x100fe400092000a1 */
[--C-:B------:R-:W-:Y:S01]  /*a4b0*/  FFMA2 R42, R16.F32x2.HI_LO, UR5.F32, R161.reuse.F32 ;  /* 0x00000005102a7c49 */ /* 0x100fe200092000a1 */
[----:B---3--:R1:W-:Y:S01]  /*a4c0*/  SYNCS.ARRIVE.TRANS64.ART0 RZ, [UR7+0xd8], R46 ;  /* 0x0000d82effff79a7 */ /* 0x0083e20008500007 */
[----:B------:R-:W-:Y:S01]  /*a4d0*/  FFMA2 R44, R18.F32x2.HI_LO, UR5.F32, R161.F32 ;  /* 0x00000005122c7c49 */ /* 0x000fe200092000a1 */
[----:B------:R-:W-:Y:S01]  /*a4e0*/  MUFU.EX2 R36, R10 ;  /* 0x0000000a00247308 */ /* 0x000fe20000000800 */
[----:B----4-:R-:W-:-:S07]  /*a4f0*/  F2FP.F16.F32.PACK_AB R12, R21, R20 ;  /* 0x00000014150c723e */ /* 0x010fce00000000ff */
[----:B------:R-:W2:Y:S08]  /*a500*/  MUFU.EX2 R37, R11 ;  /* 0x0000000b00257308 */ /* 0x000eb00000000800 */
[----:B------:R-:W-:Y:S08]  /*a510*/  MUFU.EX2 R38, R38 ;  /* 0x0000002600267308 */ /* 0x000ff00000000800 */
[----:B------:R-:W3:Y:S01]  /*a520*/  MUFU.EX2 R39, R39 ;  /* 0x0000002700277308 */ /* 0x000ee20000000800 */
[----:B--2---:R-:W-:-:S07]  /*a530*/  F2FP.F16.F32.PACK_AB R7, R37, R36 ;  /* 0x000000242507723e */ /* 0x004fce00000000ff */
[----:B------:R-:W-:Y:S08]  /*a540*/  MUFU.EX2 R40, R40 ;  /* 0x0000002800287308 */ /* 0x000ff00000000800 */
[----:B------:R-:W2:Y:S01]  /*a550*/  MUFU.EX2 R41, R41 ;  /* 0x0000002900297308 */ /* 0x000ea20000000800 */
[----:B---3--:R-:W-:-:S07]  /*a560*/  F2FP.F16.F32.PACK_AB R8, R39, R38 ;  /* 0x000000262708723e */ /* 0x008fce00000000ff */
[----:B------:R-:W-:Y:S08]  /*a570*/  MUFU.EX2 R42, R42 ;  /* 0x0000002a002a7308 */ /* 0x000ff00000000800 */
[----:B------:R-:W3:Y:S01]  /*a580*/  MUFU.EX2 R43, R43 ;  /* 0x0000002b002b7308 */ /* 0x000ee20000000800 */
[----:B--2---:R-:W-:-:S07]  /*a590*/  F2FP.F16.F32.PACK_AB R9, R41, R40 ;  /* 0x000000282909723e */ /* 0x004fce00000000ff */
[----:B------:R-:W-:Y:S08]  /*a5a0*/  MUFU.EX2 R44, R44 ;  /* 0x0000002c002c7308 */ /* 0x000ff00000000800 */
[----:B------:R-:W2:Y:S01]  /*a5b0*/  MUFU.EX2 R45, R45 ;  /* 0x0000002d002d7308 */ /* 0x000ea20000000800 */
[----:B---3--:R-:W-:-:S07]  /*a5c0*/  F2FP.F16.F32.PACK_AB R10, R43, R42 ;  /* 0x0000002a2b0a723e */ /* 0x008fce00000000ff */
[----:B------:R-:W3:Y:S08]  /*a5d0*/  MUFU.EX2 R23, R23 ;  /* 0x0000001700177308 */ /* 0x000ef00000000800 */
[----:B------:R-:W-:Y:S01]  /*a5e0*/  MUFU.EX2 R24, R24 ;  /* 0x0000001800187308 */ /* 0x000fe20000000800 */
[----:B--2---:R-:W-:-:S07]  /*a5f0*/  F2FP.F16.F32.PACK_AB R11, R45, R44 ;  /* 0x0000002c2d0b723e */ /* 0x004fce00000000ff */
        /* <DEDUP_REMOVED lines=16> */
[----:B--2---:R-:W-:Y:S02]  /*a700*/  F2FP.F16.F32.PACK_AB R18, R33, R32 ;  /* 0x000000202112723e */ /* 0x004fe400000000ff */
[----:B---3--:R-:W-:-:S04]  /*a710*/  F2FP.F16.F32.PACK_AB R19, R35, R34 ;  /* 0x000000222313723e */ /* 0x008fc800000000ff */
[----:B------:R1:W-:Y:S01]  /*a720*/  STTM.x16 tmem[UR4], R4 ;  /* 0x00000004000079ed */ /* 0x0003e20008240004 */
[----:B------:R-:W-:Y:S01]  /*a730*/  USHF.L.U32 UR4, UR10, 0x1f, URZ ;  /* 0x0000001f0a047899 */ /* 0x000fe200080006ff */
[----:B------:R-:W2:Y:S02]  /*a740*/  FENCE.VIEW.ASYNC.T ;  /* 0x00000000000073c6 */ /* 0x000ea40000000200 */
[----:B--2---:R-:W-:-:S03]  /*a750*/  NOP ;  /* 0x0000000000007918 */ /* 0x004fc60000000000 */
[----:B------:R-:W-:Y:S01]  /*a760*/  IMAD.U32 R47, RZ, RZ, UR4 ;  /* 0x00000004ff2f7e24 */ /* 0x000fe2000f8e00ff */
[----:B------:R1:W-:Y:S03]  /*a770*/  @P0 SYNCS.ARRIVE.TRANS64.ART0 RZ, [UR7+0xe0], R46 ;  /* 0x0000e02effff09a7 */ /* 0x0003e60008500007 */
[----:B------:R-:W2:Y:S02]  /*a780*/  SYNCS.PHASECHK.TRANS64.TRYWAIT P0, [UR7+0x108], R47 ;  /* 0x0001082fff0075a7 */ /* 0x000ea40008001107 */
[----:B-12---:R-:W-:Y:S05]  /*a790*/  @!P0 BRA `(.L_x_47) ;  /* 0x0000002000e88947 */ /* 0x006fea0003800000 */
.L_x_105:
[----:B------:R-:W-:Y:S01]  /*a7a0*/  MOV R5, UR9 ;  /* 0x0000000900057c02 */ /* 0x000fe20008000f00 */
[----:B-1----:R-:W-:Y:S01]  /*a7b0*/  FMUL R4, R163, R2 ;  /* 0x00000002a3047220 */ /* 0x002fe20000400000 */
[----:B------:R-:W-:Y:S01]  /*a7c0*/  FADD2 R134, R134.F32x2.HI_LO, R142.F32x2.HI_LO ;  /* 0x0000008e8686724b */ /* 0x000fe20000000000 */
[----:B------:R-:W-:Y:S01]  /*a7d0*/  UIADD3 UR8, UPT, UPT, UR8, 0x1, URZ ;  /* 0x0000000108087890 */ /* 0x000fe2000fffe0ff */
[----:B------:R-:W-:Y:S01]  /*a7e0*/  FADD2 R136, R136.F32x2.HI_LO, R144.F32x2.HI_LO ;  /* 0x000000908888724b */ /* 0x000fe20000000000 */
[----:B------:R-:W-:Y:S01]  /*a7f0*/  MOV R160, R155 ;  /* 0x0000009b00a07202 */ /* 0x000fe20000000f00 */
[----:B------:R-:W-:Y:S01]  /*a800*/  FADD2 R4, R4.F32x2.HI_LO, R132.F32x2.HI_LO ;  /* 0x000000840404724b */ /* 0x000fe20000000000 */
[----:B------:R-:W-:Y:S01]  /*a810*/  UISETP.NE.AND UP0, UPT, UR8, URZ, UPT ;  /* 0x000000ff0800728c */ /* 0x000fe2000bf05270 */
        /* <DEDUP_REMOVED lines=65> */
.L_x_45:
[----:B------:R-:W1:Y:S01]  /*ac30*/  S2R R3, SR_TID.X ;  /* 0x0000000000037919 */ /* 0x000e620000002100 */
[----:B------:R-:W2:Y:S01]  /*ac40*/  S2UR UR4, SR_CgaCtaId ;  /* 0x00000000000479c3 */ /* 0x000ea20000008800 */
[----:B------:R-:W-:Y:S01]  /*ac50*/  UMOV UR5, 0x400 ;  /* 0x0000040000057882 */ /* 0x000fe20000000000 */
[----:B------:R-:W-:Y:S01]  /*ac60*/  MOV R0, UR13 ;  /* 0x0000000d00007c02 */ /* 0x000fe20008000f00 */
[----:B--2---:R-:W-:Y:S01]  /*ac70*/  ULEA UR4, UR4, UR5, 0x18 ;  /* 0x0000000504047291 */ /* 0x004fe2000f8ec0ff */
[----:B-1----:R-:W-:-:S05]  /*ac80*/  IMAD.SHL.U32 R3, R3, 0x4, RZ ;  /* 0x0000000403037824 */ /* 0x002fca00078e00ff */
[----:B------:R-:W-:-:S05]  /*ac90*/  LOP3.LUT R3, R3, 0x1fc, RZ, 0xc0, !PT ;  /* 0x000001fc03037812 */ /* 0x000fca00078ec0ff */
[----:B------:R2:W-:Y:S04]  /*aca0*/  STS [R3+UR4+0x14c], R2 ;  /* 0x00014c0203007988 */ /* 0x0005e80008000804 */
[----:B------:R2:W-:Y:S01]  /*acb0*/  STS [R3+UR4+0x34c], R155 ;  /* 0x00034c9b03007988 */ /* 0x0005e20008000804 */
[----:B------:R2:W-:Y:S06]  /*acc0*/  BAR.ARV R0, 0x40 ;  /* 0x000100000000751d */ /* 0x0005ec0000002000 */
.L_x_37:
[----:B--23--:R-:W2:Y:S01]  /*acd0*/  S2R R3, SR_CgaCtaId ;  /* 0x0000000000037919 */ /* 0x00cea20000008800 */
[----:B------:R-:W-:Y:S01]  /*ace0*/  USHF.L.U32 UR4, UR10, 0x1f, URZ ;  /* 0x0000001f0a047899 */ /* 0x000fe200080006ff */
[----:B------:R-:W-:-:S04]  /*acf0*/  MOV R0, 0x400 ;  /* 0x0000040000007802 */ /* 0x000fc80000000f00 */
[----:B--2---:R-:W-:Y:S01]  /*ad00*/  LEA R3, R3, R0, 0x18 ;  /* 0x0000000003037211 */ /* 0x004fe200078ec0ff */
[----:B------:R-:W-:-:S04]  /*ad10*/  IMAD.U32 R0, RZ, RZ, UR4 ;  /* 0x00000004ff007e24 */ /* 0x000fc8000f8e00ff */
[----:B------:R-:W2:Y:S02]  /*ad20*/  SYNCS.PHASECHK.TRANS64.TRYWAIT P0, [R3+URZ+0x108], R0 ;  /* 0x00010800030075a7 */ /* 0x000ea400080011ff */
[----:B--2---:R-:W-:Y:S05]  /*ad30*/  @!P0 BRA `(.L_x_49) ;  /* 0x0000001c00a08947 */ /* 0x004fea0003800000 */
.L_x_107:
[----:B------:R-:W-:Y:S06]  /*ad40*/  BAR.ARV 0x2, 0x120 ;  /* 0x0084800000007b1d */ /* 0x000fec0000002000 */
.L_x_3:
[----:B------:R-:W-:-:S04]  /*ad50*/  ULOP3.LUT UR4, UR68, 0xfffffffc, URZ, 0xc0, !UPT ;  /* 0xfffffffc44047892 */ /* 0x000fc8000f8ec0ff */
[----:B------:R-:W-:-:S06]  /*ad60*/  UISETP.NE.AND UP0, UPT, UR4, 0x8, UPT ;  /* 0x000000080400788c */ /* 0x000fcc000bf05270 */
[----:B------:R-:W-:-:S13]  /*ad70*/  PLOP3.LUT P0, PT, PT, PT, UP0, 0x80, 0x8 ;  /* 0x000000000008781c */ /* 0x000fda0003f0f008 */
[----:B--234-:R-:W-:Y:S05]  /*ad80*/  @P0 EXIT ;  /* 0x000000000000094d */ /* 0x01cfea0003800000 */
[----:B------:R-:W-:-:S08]  /*ad90*/  NOP ;  /* 0x0000000000007918 */ /* 0x000fd00000000000 */
[----:B------:R-:W2:-:S00]  /*ada0*/  USETMAXREG.DEALLOC.CTAPOOL 0x40 ;  /* 0x00000040000079c8 */ /* 0x000e8000080e0500 */
[----:B------:R-:W3:Y:S01]  /*adb0*/  S2UR UR11, SR_CTAID.X ;  /* 0x00000000000b79c3 */ /* 0x000ee20000002500 */
[----:B------:R-:W3:Y:S01]  /*adc0*/  LDCU UR4, c[0x0][0x640] ;  /* 0x0000c800ff0477ac */ /* 0x000ee20008000800 */
[----:B--2---:R-:W2:Y:S01]  /*add0*/  S2R R3, SR_TID.X ;  /* 0x0000000000037919 */ /* 0x004ea20000002100 */
[----:B------:R-:W-:Y:S02]  /*ade0*/  IMAD.MOV.U32 R0, RZ, RZ, 0x1 ;  /* 0x00000001ff007424 */ /* 0x000fe400078e00ff */
[----:B------:R-:W-:Y:S01]  /*adf0*/  HFMA2 R8, -RZ, RZ, 0, 5.9604644775390625e-08 ;  /* 0x00000001ff087431 */ /* 0x000fe200000001ff */
[----:B------:R-:W4:Y:S01]  /*ae00*/  LDCU UR6, c[0x0][0x654] ;  /* 0x0000ca80ff0677ac */ /* 0x000f220008000800 */
[----:B------:R-:W5:Y:S01]  /*ae10*/  LDCU UR7, c[0x0][0x63c] ;  /* 0x0000c780ff0777ac */ /* 0x000f620008000800 */
[----:B------:R-:W1:Y:S01]  /*ae20*/  LDCU.64 UR8, c[0x0][0x630] ;  /* 0x0000c600ff0877ac */ /* 0x000e620008000a00 */
[----:B------:R-:W1:Y:S01]  /*ae30*/  LDCU.64 UR14, c[0x0][0x620] ;  /* 0x0000c400ff0e77ac */ /* 0x000e620008000a00 */
[----:B------:R-:W1:Y:S01]  /*ae40*/  LDCU.U8 UR12, c[0x0][0x62d] ;  /* 0x0000c5a0ff0c77ac */ /* 0x000e620008000000 */
[----:B---3--:R-:W-:-:S04]  /*ae50*/  UIMAD.WIDE.U32 UR4, UR11, UR4, URZ ;  /* 0x000000040b0472a5 */ /* 0x008fc8000f8e00ff */
[----:B------:R-:W-:-:S04]  /*ae60*/  UIADD3 UR4, UPT, UPT, -UR5, UR11, URZ ;  /* 0x0000000b05047290 */ /* 0x000fc8000fffe1ff */
[----:B------:R-:W-:Y:S01]  /*ae70*/  USHF.R.U32.HI UR4, URZ, UR74, UR4 ;  /* 0x0000004aff047299 */ /* 0x000fe20008011604 */
[C---:B--2---:R-:W-:Y:S01]  /*ae80*/  IMAD.SHL.U32 R37, R3.reuse, 0x80, RZ ;  /* 0x0000008003257824 */ /* 0x044fe200078e00ff */
[----:B-1----:R-:W-:Y:S02]  /*ae90*/  LOP3.LUT R2, R3, 0x7f, RZ, 0xc0, !PT ;  /* 0x0000007f03027812 */ /* 0x002fe400078ec0ff */
[----:B------:R-:W-:Y:S02]  /*aea0*/  UIADD3 UR4, UPT, UPT, UR5, UR4, URZ ;  /* 0x0000000405047290 */ /* 0x000fe4000fffe0ff */
[----:B------:R-:W-:Y:S02]  /*aeb0*/  LOP3.LUT R37, R37, 0xf80, RZ, 0xc0, !PT ;  /* 0x00000f8025257812 */ /* 0x000fe400078ec0ff */
[----:B------:R-:W-:Y:S01]  /*aec0*/  USHF.R.U32.HI UR10, URZ, UR71, UR4 ;  /* 0x00000047ff0a7299 */ /* 0x000fe20008011604 */
[----:B------:R-:W-:-:S03]  /*aed0*/  SHF.R.U32.HI R36, RZ, 0x5, R2 ;  /* 0x00000005ff247819 */ /* 0x000fc60000011602 */
[----:B----4-:R-:W-:Y:S02]  /*aee0*/  UISETP.GE.AND UP0, UPT, UR10, UR6, UPT ;  /* 0x000000060a00728c */ /* 0x010fe4000bf06270 */
[----:B------:R-:W-:Y:S01]  /*aef0*/  UIADD3 UR4, UPT, UPT, -UR10, URZ, URZ ;  /* 0x000000ff0a047290 */ /* 0x000fe2000fffe1ff */
[----:B------:R-:W-:Y:S01]  /*af00*/  IMAD R37, R36, 0x1000, R37 ;  /* 0x0000100024257824 */ /* 0x000fe200078e0225 */
[----:B------:R-:W-:Y:S02]  /*af10*/  USEL UR6, UR75, UR72, !UP0 ;  /* 0x000000484b067287 */ /* 0x000fe4000c000000 */
[----:B-----5:R-:W-:Y:S02]  /*af20*/  UIMAD UR7, UR4, UR7, UR11 ;  /* 0x00000007040772a4 */ /* 0x020fe4000f8e020b */
[----:B------:R-:W-:-:S03]  /*af30*/  ULOP3.LUT UR6, UR6, 0xff, URZ, 0xc0, !UPT ;  /* 0x000000ff06067892 */ /* 0x000fc6000f8ec0ff */
[----:B------:R-:W1:Y:S01]  /*af40*/  @UP0 LDCU UR9, c[0x0][0x64c] ;  /* 0x0000c980ff0907ac */ /* 0x000e620008000800 */
[----:B------:R-:W2:Y:S01]  /*af50*/  @UP0 LDCU UR8, c[0x0][0x648] ;  /* 0x0000c900ff0807ac */ /* 0x000ea20008000800 */
[----:B-1----:R-:W-:Y:S02]  /*af60*/  UIMAD.WIDE.U32 UR4, UR7, UR9, URZ ;  /* 0x00000009070472a5 */ /* 0x002fe4000f8e00ff */
[----:B------:R-:W-:Y:S02]  /*af70*/  USEL UR9, UR76, UR73, !UP0 ;  /* 0x000000494c097287 */ /* 0x000fe4000c000000 */
[----:B------:R-:W-:-:S04]  /*af80*/  UIADD3 UR4, UPT, UPT, UR7, -UR5, URZ ;  /* 0x8000000507047290 */ /* 0x000fc8000fffe0ff */
[----:B------:R-:W-:Y:S02]  /*af90*/  USHF.R.U32.HI UR4, URZ, UR6, UR4 ;  /* 0x00000006ff047299 */ /* 0x000fe40008011604 */
[----:B------:R-:W-:Y:S02]  /*afa0*/  ULOP3.LUT UR6, UR9, 0xff, URZ, 0xc0, !UPT ;  /* 0x000000ff09067892 */ /* 0x000fe4000f8ec0ff */
[----:B------:R-:W-:Y:S01]  /*afb0*/  UIADD3 UR4, UPT, UPT, UR5, UR4, URZ ;  /* 0x0000000405047290 */ /* 0x000fe2000fffe0ff */
[----:B------:R-:W1:Y:S01]  /*afc0*/  S2UR UR9, SR_CgaCtaId ;  /* 0x00000000000979c3 */ /* 0x000e620000008800 */
[----:B------:R-:W3:Y:S02]  /*afd0*/  LDCU UR5, c[0x0][0x628] ;  /* 0x0000c500ff0577ac */ /* 0x000ee40008000800 */
[----:B------:R-:W-:-:S03]  /*afe0*/  USHF.R.U32.HI UR16, URZ, UR6, UR4 ;  /* 0x00000006ff107299 */ /* 0x000fc60008011604 */
[----:B------:R-:W-:Y:S01]  /*aff0*/  UMOV UR6, 0x400 ;  /* 0x0000040000067882 */ /* 0x000fe20000000000 */
[----:B------:R-:W-:-:S04]  /*b000*/  UIADD3 UR4, UPT, UPT, -UR16, URZ, URZ ;  /* 0x000000ff10047290 */ /* 0x000fc8000fffe1ff */
[----:B--2---:R-:W-:Y:S01]  /*b010*/  UIMAD UR4, UR8, UR4, UR7 ;  /* 0x00000004080472a4 */ /* 0x004fe2000f8e0207 */
[----:B------:R-:W2:Y:S03]  /*b020*/  LDCU UR8, c[0x0][0x60c] ;  /* 0x0000c180ff0877ac */ /* 0x000ea60008000800 */
[----:B------:R-:W-:-:S04]  /*b030*/  UIMAD UR7, UR10, UR14, UR4 ;  /* 0x0000000e0a0772a4 */ /* 0x000fc8000f8e0204 */
[----:B---3--:R-:W-:Y:S02]  /*b040*/  UIMAD.WIDE.U32 UR4, UR7, UR5, URZ ;  /* 0x00000005070472a5 */ /* 0x008fe4000f8e00ff */
[----:B-1----:R-:W-:Y:S01]  /*b050*/  ULEA UR6, UR9, UR6, 0x18 ;  /* 0x0000000609067291 */ /* 0x002fe2000f8ec0ff */
[----:B------:R-:W-:Y:S01]  /*b060*/  BAR.SYNC.DEFER_BLOCKING 0x2, 0x120 ;  /* 0x0084800000007b1d */ /* 0x000fe20000010000 */
[----:B------:R-:W-:-:S04]  /*b070*/  UIADD3 UR4, UPT, UPT, UR7, -UR5, URZ ;  /* 0x8000000507047290 */ /* 0x000fc8000fffe0ff */
[----:B------:R-:W-:Y:S02]  /*b080*/  USHF.R.U32.HI UR4, URZ, UR77, UR4 ;  /* 0x0000004dff047299 */ /* 0x000fe40008011604 */
[----:B--2---:R-:W-:Y:S02]  /*b090*/  UISETP.GE.AND UP0, UPT, UR11, UR8, UPT ;  /* 0x000000080b00728c */ /* 0x004fe4000bf06270 */
[----:B------:R-:W-:-:S04]  /*b0a0*/  UIADD3 UR4, UPT, UPT, UR5, UR4, URZ ;  /* 0x0000000405047290 */ /* 0x000fc8000fffe0ff */
[----:B------:R-:W-:-:S04]  /*b0b0*/  USHF.R.U32.HI UR13, URZ, UR12, UR4 ;  /* 0x0000000cff0d7299 */ /* 0x000fc80008011604 */
[----:B------:R-:W-:-:S04]  /*b0c0*/  UIADD3 UR4, UPT, UPT, -UR13, URZ, URZ ;  /* 0x000000ff0d047290 */ /* 0x000fc8000fffe1ff */
[----:B------:R-:W-:Y:S01]  /*b0d0*/  UIMAD UR15, UR4, UR15, UR7 ;  /* 0x0000000f040f72a4 */ /* 0x000fe2000f8e0207 */
[----:B------:R1:W-:Y:S01]  /*b0e0*/  SYNCS.ARRIVE.TRANS64.ART0 RZ, [UR6+0xd8], R0 ;  /* 0x0000d800ffff79a7 */ /* 0x0003e20008500006 */
[----:B------:R-:W-:Y:S10]  /*b0f0*/  BRA.U UP0, `(.L_x_50) ;  /* 0x0000000d00d87547 */ /* 0x000ff4000b800000 */
[----:B------:R-:W2:Y:S01]  /*b100*/  LDCU UR5, c[0x0][0x614] ;  /* 0x0000c280ff0577ac */ /* 0x000ea20008000800 */
[----:B------:R-:W-:Y:S01]  /*b110*/  MOV R6, UR6 ;  /* 0x0000000600067c02 */ /* 0x000fe20008000f00 */
[----:B------:R-:W-:Y:S01]  /*b120*/  IMAD.SHL.U32 R36, R36, 0x200000, RZ ;  /* 0x0020000024247824 */ /* 0x000fe200078e00ff */
[----:B------:R-:W3:Y:S02]  /*b130*/  LDCU UR11, c[0x0][0x38c] ;  /* 0x00007180ff0b77ac */ /* 0x000ee40008000800 */
[----:B------:R-:W-:Y:S01]  /*b140*/  IADD3 R37, PT, PT, R6, 0x800, R37 ;  /* 0x0000080006257810 */ /* 0x000fe20007ffe025 */
[----:B------:R-:W4:Y:S01]  /*b150*/  LDCU UR8, c[0x0][0x380] ;  /* 0x00007000ff0877ac */ /* 0x000f220008000800 */
[----:B------:R-:W-:Y:S01]  /*b160*/  ULOP3.LUT UR4, UR68, 0x3, URZ, 0xc0, !UPT ;  /* 0x0000000344047892 */ /* 0x000fe2000f8ec0ff */
[----:B------:R-:W-:Y:S01]  /*b170*/  UMOV UR20, 0x0 ;  /* 0x0000000000147882 */ /* 0x000fe20000000000 */
[----:B------:R-:W-:Y:S02]  /*b180*/  UMOV UR21, 0x1 ;  /* 0x0000000100157882 */ /* 0x000fe40000000000 */
[----:B------:R-:W-:-:S02]  /*b190*/  UIADD3 UR7, UPT, UPT, UR4, 0x3, URZ ;  /* 0x0000000304077890 */ /* 0x000fc4000fffe0ff */
[----:B--2---:R-:W-:-:S04]  /*b1a0*/  UIADD3 UR5, UPT, UPT, -UR16, UR5, URZ ;  /* 0x0000000510057290 */ /* 0x004fc8000fffe1ff */
[----:B------:R-:W-:Y:S01]  /*b1b0*/  IMAD.U32 R4, RZ, RZ, UR7 ;  /* 0x00000007ff047e24 */ /* 0x000fe2000f8e00ff */
[----:B---3--:R-:W-:Y:S02]  /*b1c0*/  UISETP.GT.AND UP0, UPT, UR11, URZ, UPT ;  /* 0x000000ff0b00728c */ /* 0x008fe4000bf04270 */
[----:B------:R-:W-:Y:S02]  /*b1d0*/  UIADD3 UR12, UPT, UPT, UR11, -0x1, URZ ;  /* 0xffffffff0b0c7890 */ /* 0x000fe4000fffe0ff */
[----:B----4-:R-:W-:Y:S01]  /*b1e0*/  UIADD3 UR4, UPT, UPT, UR11, -UR8, URZ ;  /* 0x800000080b047290 */ /* 0x010fe2000fffe0ff */
[----:B------:R2:W-:Y:S01]  /*b1f0*/  BAR.SYNC.DEFER_BLOCKING R4, 0x40 ;  /* 0x000100040000751d */ /* 0x0005e20000010000 */
[----:B------:R-:W-:Y:S02]  /*b200*/  UIADD3 UR8, UPT, UPT, -UR11, URZ, URZ ;  /* 0x000000ff0b087290 */ /* 0x000fe4000fffe1ff */
[----:B------:R-:W-:Y:S02]  /*b210*/  ULEA UR4, UR5, UR4, 0x7 ;  /* 0x0000000405047291 */ /* 0x000fe4000f8e38ff */
[----:B------:R-:W-:-:S02]  /*b220*/  USHF.R.S32.HI UR5, URZ, 0x1f, UR8 ;  /* 0x0000001fff057899 */ /* 0x000fc40008011408 */
[----:B------:R-:W-:Y:S02]  /*b230*/  UIADD3 UR9, UPT, UPT, -UR4, URZ, URZ ;  /* 0x000000ff04097290 */ /* 0x000fe4000fffe1ff */
[----:B------:R-:W-:Y:S02]  /*b240*/  ULEA.HI UR11, UR5, -UR11, URZ, 0x7 ;  /* 0x8000000b050b7291 */ /* 0x000fe4000f8f38ff */
[----:B------:R-:W-:Y:S02]  /*b250*/  USHF.R.S32.HI UR5, URZ, 0x1f, UR9 ;  /* 0x0000001fff057899 */ /* 0x000fe40008011409 */
[----:B------:R-:W-:Y:S02]  /*b260*/  UIADD3 UR8, UPT, UPT, UR4, -0x1, URZ ;  /* 0xffffffff04087890 */ /* 0x000fe4000fffe0ff */
[----:B------:R-:W-:Y:S02]  /*b270*/  UISETP.GT.AND UP1, UPT, UR4, URZ, UPT ;  /* 0x000000ff0400728c */ /* 0x000fe4000bf24270 */
[----:B------:R-:W-:-:S02]  /*b280*/  USHF.R.S32.HI UR10, URZ, 0x1f, UR12 ;  /* 0x0000001fff0a7899 */ /* 0x000fc4000801140c */
[----:B------:R-:W-:Y:S02]  /*b290*/  ULEA.HI UR4, UR5, -UR4, URZ, 0x7 ;  /* 0x8000000405047291 */ /* 0x000fe4000f8f38ff */
[----:B------:R-:W-:Y:S02]  /*b2a0*/  USHF.R.S32.HI UR9, URZ, 0x1f, UR8 ;  /* 0x0000001fff097899 */ /* 0x000fe40008011408 */
[----:B------:R-:W-:Y:S01]  /*b2b0*/  ULEA.HI UR12, UR10, UR12, URZ, 0x7 ;  /* 0x0000000c0a0c7291 */ /* 0x000fe2000f8f38ff */
[----:B------:R2:W-:Y:S01]  /*b2c0*/  SYNCS.ARRIVE.TRANS64.ART0 RZ, [UR6+0x108], R0 ;  /* 0x00010800ffff79a7 */ /* 0x0005e20008500006 */
[----:B------:R-:W-:Y:S02]  /*b2d0*/  USHF.R.S32.HI UR4, URZ, 0x7, UR4 ;  /* 0x00000007ff047899 */ /* 0x000fe40008011404 */
[----:B------:R-:W-:Y:S02]  /*b2e0*/  USHF.R.S32.HI UR10, URZ, 0x7, UR11 ;  /* 0x00000007ff0a7899 */ /* 0x000fe4000801140b */
[----:B------:R-:W-:-:S02]  /*b2f0*/  ULEA.HI UR5, UR9, UR8, URZ, 0x7 ;  /* 0x0000000809057291 */ /* 0x000fc4000f8f38ff */
[----:B------:R-:W-:Y:S02]  /*b300*/  UIADD3 UR8, UPT, UPT, -UR4, URZ, URZ ;  /* 0x000000ff04087290 */ /* 0x000fe4000fffe1ff */
[----:B------:R-:W-:Y:S02]  /*b310*/  @UP0 UIMAD.WIDE UR18, UR12, 0x2000000, UR20 ;  /* 0x020000000c1208a5 */ /* 0x000fe4000f8e0214 */
[----:B------:R-:W-:Y:S02]  /*b320*/  ULEA.HI.SX32 UR5, UR5, 0x1, 0x19 ;  /* 0x0000000105057891 */ /* 0x000fe4000f8fcaff */
[----:B------:R-:W-:-:S05]  /*b330*/  UIADD3 UR4, UPT, UPT, -UR10, URZ, URZ ;  /* 0x000000ff0a047290 */ /* 0x000fca000fffe1ff */
[----:B------:R-:W-:Y:S02]  /*b340*/  @!UP1 UMOV UR5, UR8 ;  /* 0x0000000800059c82 */ /* 0x000fe40008000000 */
[----:B------:R-:W-:Y:S02]  /*b350*/  @UP0 UMOV UR4, UR19 ;  /* 0x0000001300040c82 */ /* 0x000fe40008000000 */
[----:B------:R-:W-:-:S04]  /*b360*/  UISETP.LT.AND UP0, UPT, UR5, UR4, UPT ;  /* 0x000000040500728c */ /* 0x000fc8000bf01270 */
[----:B------:R-:W-:-:S04]  /*b370*/  USEL UR4, UR5, UR4, UP0 ;  /* 0x0000000405047287 */ /* 0x000fc80008000000 */
[----:B------:R-:W-:-:S09]  /*b380*/  UISETP.GE.AND UP0, UPT, UR4, 0x2, UPT ;  /* 0x000000020400788c */ /* 0x000fd2000bf06270 */
[----:B--2---:R-:W-:Y:S05]  /*b390*/  BRA.U !UP0, `(.L_x_51) ;  /* 0x0000000108e07547 */ /* 0x004fea000b800000 */
[----:B------:R-:W-:Y:S01]  /*b3a0*/  LEA R38, R2, UR6, 0x2 ;  /* 0x0000000602267c11 */ /* 0x000fe2000f8e10ff */
[----:B------:R-:W-:-:S12]  /*b3b0*/  UIADD3 UR5, UPT, UPT, -UR4, URZ, URZ ;  /* 0x000000ff04057290 */ /* 0x000fd8000fffe1ff */
.L_x_53:
[----:B--2---:R-:W-:-:S05]  /*b3c0*/  IMAD.U32 R5, RZ, RZ, UR7 ;  /* 0x00000007ff057e24 */ /* 0x004fca000f8e00ff */
[----:B------:R2:W-:Y:S06]  /*b3d0*/  BAR.SYNC.DEFER_BLOCKING R5, 0x40 ;  /* 0x000100050000751d */ /* 0x0005ec0000010000 */
[----:B---3--:R-:W3:Y:S02]  /*b3e0*/  LDS R39, [R38+0x14c] ;  /* 0x00014c0026277984 */ /* 0x008ee40000000800 */
[----:B---3--:R-:W-:-:S13]  /*b3f0*/  FSETP.GEU.AND P0, PT, R39, 1, PT ;  /* 0x3f8000002700780b */ /* 0x008fda0003f0e000 */
[----:B------:R-:W-:-:S04]  /*b400*/  VOTE.ANY R4, PT, !P0 ;  /* 0x0000000000047806 */ /* 0x000fc800040e0100 */
[----:B------:R-:W-:-:S13]  /*b410*/  ISETP.NE.AND P0, PT, R4, RZ, PT ;  /* 0x000000ff0400720c */ /* 0x000fda0003f05270 */
[----:B--2---:R-:W-:Y:S05]  /*b420*/  @!P0 BRA `(.L_x_52) ;  /* 0x0000000000a88947 */ /* 0x004fea0003800000 */
[----:B------:R-:W-:-:S13]  /*b430*/  R2UR UR4, R36 ;  /* 0x00000000240472ca */ /* 0x000fda00000e0000 */
[----:B------:R-:W2:Y:S02]  /*b440*/  LDTM.x16 R20, tmem[UR4+0x100] ;  /* 0x00010004001479ee */ /* 0x000ea40008240000 */
[-C--:B--2---:R-:W-:Y:S02]  /*b450*/  FMUL2 R20, R20.F32x2.HI_LO, R39.reuse.F32 ;  /* 0x000000271414724a */ /* 0x084fe40001000000 */
[-C--:B------:R-:W-:Y:S02]  /*b460*/  FMUL2 R22, R22.F32x2.HI_LO, R39.reuse.F32 ;  /* 0x000000271616724a */ /* 0x080fe40001000000 */
[-C--:B------:R-:W-:Y:S02]  /*b470*/  FMUL2 R24, R24.F32x2.HI_LO, R39.reuse.F32 ;  /* 0x000000271818724a */ /* 0x080fe40001000000 */
[-C--:B------:R-:W-:Y:S02]  /*b480*/  FMUL2 R26, R26.F32x2.HI_LO, R39.reuse.F32 ;  /* 0x000000271a1a724a */ /* 0x080fe40001000000 */
[----:B------:R-:W-:-:S02]  /*b490*/  FMUL2 R28, R28.F32x2.HI_LO, R39.F32 ;  /* 0x000000271c1c724a */ /* 0x000fc40001000000 */
[-C--:B------:R-:W-:Y:S02]  /*b4a0*/  FMUL2 R30, R30.F32x2.HI_LO, R39.reuse.F32 ;  /* 0x000000271e1e724a */ /* 0x080fe40001000000 */
[-C--:B------:R-:W-:Y:S02]  /*b4b0*/  FMUL2 R32, R32.F32x2.HI_LO, R39.reuse.F32 ;  /* 0x000000272020724a */ /* 0x080fe40001000000 */
[----:B------:R-:W-:-:S04]  /*b4c0*/  FMUL2 R34, R34.F32x2.HI_LO, R39.F32 ;  /* 0x000000272222724a */ /* 0x000fc80001000000 */
[----:B------:R-:W-:Y:S01]  /*b4d0*/  STTM.x16 tmem[UR4+0x100], R20 ;  /* 0x00010014000079ed */ /* 0x000fe20008240004 */
        /* <DEDUP_REMOVED lines=29> */
[----:B------:R2:W-:Y:S01]  /*b6b0*/  STTM.x16 tmem[UR4+0x130], R4 ;  /* 0x00013004000079ed */ /* 0x0005e20008240004 */
[----:B------:R-:W3:Y:S02]  /*b6c0*/  FENCE.VIEW.ASYNC.T ;  /* 0x00000000000073c6 */ /* 0x000ee40000000200 */
.L_x_52:
[----:B---3--:R3:W-:Y:S01]  /*b6d0*/  SYNCS.ARRIVE.TRANS64.ART0 RZ, [UR6+0xd8], R0 ;  /* 0x0000d800ffff79a7 */ /* 0x0087e20008500006 */
[----:B------:R-:W-:-:S04]  /*b6e0*/  UIADD3 UR5, UPT, UPT, UR5, 0x1, URZ ;  /* 0x0000000105057890 */ /* 0x000fc8000fffe0ff */
[----:B------:R-:W-:Y:S01]  /*b6f0*/  UISETP.NE.AND UP0, UPT, UR5, -0x1, UPT ;  /* 0xffffffff0500788c */ /* 0x000fe2000bf05270 */
[----:B------:R3:W-:Y:S08]  /*b700*/  SYNCS.ARRIVE.TRANS64.ART0 RZ, [UR6+0x108], R0 ;  /* 0x00010800ffff79a7 */ /* 0x0007f00008500006 */
[----:B------:R-:W-:Y:S05]  /*b710*/  BRA.U UP0, `(.L_x_53) ;  /* 0xfffffffd00287547 */ /* 0x000fea000b83ffff */
.L_x_51:
[----:B--2---:R-:W-:Y:S01]  /*b720*/  IMAD.U32 R6, RZ, RZ, UR7 ;  /* 0x00000007ff067e24 */ /* 0x004fe2000f8e00ff */
[----:B------:R-:W-:Y:S01]  /*b730*/  LEA R4, R2, UR6, 0x2 ;  /* 0x0000000602047c11 */ /* 0x000fe2000f8e10ff */
[----:B------:R-:W-:Y:S02]  /*b740*/  IMAD.MOV.U32 R27, RZ, RZ, 0x10 ;  /* 0x00000010ff1b7424 */ /* 0x000fe400078e00ff */
[----:B------:R-:W-:Y:S01]  /*b750*/  IMAD.MOV.U32 R28, RZ, RZ, 0x20 ;  /* 0x00000020ff1c7424 */ /* 0x000fe200078e00ff */
[----:B------:R2:W-:Y:S01]  /*b760*/  BAR.SYNC.DEFER_BLOCKING R6, 0x40 ;  /* 0x000100060000751d */ /* 0x0005e20000010000 */
[----:B------:R-:W-:-:S05]  /*b770*/  IMAD.MOV.U32 R5, RZ, RZ, -0x80000000 ;  /* 0x80000000ff057424 */ /* 0x000fca00078e00ff */
[----:B------:R2:W4:Y:S04]  /*b780*/  LDS R25, [R4+0x14c] ;  /* 0x00014c0004197984 */ /* 0x0005280000000800 */
[----:B------:R2:W5:Y:S01]  /*b790*/  LDS R24, [R4+0x34c] ;  /* 0x00034c0004187984 */ /* 0x0005620000000800 */
[----:B------:R2:W-:Y:S01]  /*b7a0*/  SYNCS.ARRIVE.TRANS64.ART0 RZ, [UR6+0x108], R0 ;  /* 0x00010800ffff79a7 */ /* 0x0005e20008500006 */
[----:B------:R-:W1:Y:S02]  /*b7b0*/  SYNCS.PHASECHK.TRANS64.TRYWAIT P2, [UR6+0xf0], RZ ;  /* 0x0000f0ffff0075a7 */ /* 0x000e640008041106 */
[----:B-1----:R-:W-:-:S05]  /*b7c0*/  R2P PR, R3, 0x3 ;  /* 0x0000000303007804 */ /* 0x002fca0000000000 */
[----:B------:R-:W-:Y:S02]  /*b7d0*/  SEL R27, R27, 0xfffffff0, !P0 ;  /* 0xfffffff01b1b7807 */ /* 0x000fe40004000000 */
[----:B------:R-:W-:Y:S01]  /*b7e0*/  SEL R28, R28, 0xffffffe0, !P1 ;  /* 0xffffffe01c1c7807 */ /* 0x000fe20004800000 */
[----:B--2-45:R-:W-:Y:S06]  /*b7f0*/  @!P2 BRA `(.L_x_54) ;  /* 0x00000014000ca947 */ /* 0x034fec0003800000 */
.L_x_108:
[----:B------:R-:W1:Y:S01]  /*b800*/  SYNCS.PHASECHK.TRANS64.TRYWAIT P0, [UR6+0x118], R5 ;  /* 0x00011805ff0075a7 */ /* 0x000e620008001106 */
[C---:B------:R-:W-:Y:S02]  /*b810*/  FSETP.NE.AND P1, PT, R25.reuse, RZ, PT ;  /* 0x000000ff1900720b */ /* 0x040fe40003f25000 */
[----:B------:R-:W-:Y:S02]  /*b820*/  SHF.R.U32.HI R4, RZ, 0x3, R37 ;  /* 0x00000003ff047819 */ /* 0x000fe40000011625 */
[----:B------:R-:W-:Y:S02]  /*b830*/  FSEL R26, R25, 1, P1 ;  /* 0x3f800000191a7808 */ /* 0x000fe40000800000 */
[----:B------:R-:W-:Y:S02]  /*b840*/  R2UR UR4, R36 ;  /* 0x00000000240472ca */ /* 0x000fe400000e0000 */
[----:B------:R-:W-:Y:S02]  /*b850*/  LOP3.LUT R37, R37, 0x70, R4, 0x78, !PT ;  /* 0x0000007025257812 */ /* 0x000fe400078e7804 */
[----:B------:R-:W2:Y:S02]  /*b860*/  MUFU.RCP R26, R26 ;  /* 0x0000001a001a7308 */ /* 0x000ea40000001000 */
[----:B-12---:R-:W-:Y:S09]  /*b870*/  @!P0 BRA `(.L_x_55) ;  /* 0x0000001400008947 */ /* 0x006ff20003800000 */
.L_x_110:
[----:B-1----:R-:W1:Y:S01]  /*b880*/  LDTM.x16 R4, tmem[UR4+0x100] ;  /* 0x00010004000479ee */ /* 0x002e620008240000 */
[----:B------:R-:W-:Y:S01]  /*b890*/  R2UR UR4, R36 ;  /* 0x00000000240472ca */ /* 0x000fe200000e0000 */
[----:B------:R-:W-:Y:S01]  /*b8a0*/  IMAD.IADD R29, R27, 0x1, R37 ;  /* 0x000000011b1d7824 */ /* 0x000fe200078e0225 */
[----:B------:R-:W-:Y:S01]  /*b8b0*/  LOP3.LUT P0, RZ, R3, 0x4, RZ, 0xc0, !PT ;  /* 0x0000000403ff7812 */ /* 0x000fe2000780c0ff */
[----:B------:R-:W2:Y:S01]  /*b8c0*/  LDCU UR5, c[0x0][0x614] ;  /* 0x0000c280ff0577ac */ /* 0x000ea20008000800 */
[----:B------:R-:W4:Y:S01]  /*b8d0*/  @P1 MUFU.LG2 R25, R25 ;  /* 0x0000001900191308 */ /* 0x000f220000000c00 */
[----:B------:R-:W-:Y:S01]  /*b8e0*/  BSSY.RECONVERGENT B0, `(.L_x_50) ;  /* 0x0000077000007945 */ /* 0x000fe20003800200 */
[----:B------:R-:W5:Y:S01]  /*b8f0*/  LDCU UR7, c[0x0][0x380] ;  /* 0x00007000ff0777ac */ /* 0x000f620008000800 */
[-C--:B-1----:R-:W-:Y:S02]  /*b900*/  FMUL2 R10, R10.F32x2.HI_LO, R26.reuse.F32 ;  /* 0x0000001a0a0a724a */ /* 0x082fe40001000000 */
[----:B------:R-:W-:-:S02]  /*b910*/  FMUL2 R8, R8.F32x2.HI_LO, R26.F32 ;  /* 0x0000001a0808724a */ /* 0x000fc40001000000 */
[----:B------:R-:W-:Y:S01]  /*b920*/  FMUL2 R6, R6.F32x2.HI_LO, R26.F32 ;  /* 0x0000001a0606724a */ /* 0x000fe20001000000 */
[----:B------:R-:W-:Y:S01]  /*b930*/  F2FP.F16.F32.PACK_AB R11, R11, R10 ;  /* 0x0000000a0b0b723e */ /* 0x000fe200000000ff */
        /* <DEDUP_REMOVED lines=10> */
[----:B------:R1:W-:Y:S01]  /*b9e0*/  STS.128 [R37], R8 ;  /* 0x0000000825007388 */ /* 0x0003e20000000c00 */
[----:B------:R-:W-:-:S02]  /*b9f0*/  F2FP.F16.F32.PACK_AB R21, R15, R14 ;  /* 0x0000000e0f15723e */ /* 0x000fc400000000ff */
[----:B------:R-:W-:-:S05]  /*ba00*/  F2FP.F16.F32.PACK_AB R20, R13, R12 ;  /* 0x0000000c0d14723e */ /* 0x000fca00000000ff */
[----:B------:R3:W-:Y:S01]  /*ba10*/  STS.128 [R29], R20 ;  /* 0x000000141d007388 */ /* 0x0007e20000000c00 */
[----:B-1----:R-:W1:Y:S01]  /*ba20*/  LDTM.x16 R4, tmem[UR4+0x110] ;  /* 0x00011004000479ee */ /* 0x002e620008240000 */
[C---:B---3--:R-:W-:Y:S01]  /*ba30*/  VIADD R29, R37.reuse, 0x40 ;  /* 0x00000040251d7836 */ /* 0x048fe20000000000 */
[----:B------:R-:W-:Y:S01]  /*ba40*/  @P0 IADD3 R29, PT, PT, R37, -0x40, RZ ;  /* 0xffffffc0251d0810 */ /* 0x000fe20007ffe0ff */
[-C--:B-1----:R-:W-:Y:S02]  /*ba50*/  FMUL2 R10, R10.F32x2.HI_LO, R26.reuse.F32 ;  /* 0x0000001a0a0a724a */ /* 0x082fe40001000000 */
[-C--:B------:R-:W-:Y:S02]  /*ba60*/  FMUL2 R8, R8.F32x2.HI_LO, R26.reuse.F32 ;  /* 0x0000001a0808724a */ /* 0x080fe40001000000 */
[----:B------:R-:W-:Y:S01]  /*ba70*/  FMUL2 R4, R4.F32x2.HI_LO, R26.F32 ;  /* 0x0000001a0404724a */ /* 0x000fe20001000000 */
[----:B------:R-:W-:Y:S01]  /*ba80*/  F2FP.F16.F32.PACK_AB R11, R11, R10 ;  /* 0x0000000a0b0b723e */ /* 0x000fe200000000ff */
[----:B------:R-:W-:Y:S01]  /*ba90*/  FMUL2 R6, R6.F32x2.HI_LO, R26.F32 ;  /* 0x0000001a0606724a */ /* 0x000fe20001000000 */
[----:B------:R-:W-:Y:S01]  /*baa0*/  F2FP.F16.F32.PACK_AB R10, R9, R8 ;  /* 0x00000008090a723e */ /* 0x000fe200000000ff */
[----:B------:R-:W-:Y:S01]  /*bab0*/  FMUL2 R18, R18.F32x2.HI_LO, R26.F32 ;  /* 0x0000001a1212724a */ /* 0x000fe20001000000 */
[----:B------:R-:W-:Y:S01]  /*bac0*/  F2FP.F16.F32.PACK_AB R8, R5, R4 ;  /* 0x000000040508723e */ /* 0x000fe200000000ff */
[----:B------:R-:W-:Y:S01]  /*bad0*/  IMAD.IADD R4, R28, 0x1, R37 ;  /* 0x000000011c047824 */ /* 0x000fe200078e0225 */
[----:B------:R-:W-:Y:S01]  /*bae0*/  F2FP.F16.F32.PACK_AB R9, R7, R6 ;  /* 0x000000060709723e */ /* 0x000fe200000000ff */
[----:B------:R-:W-:Y:S01]  /*baf0*/  FMUL2 R16, R16.F32x2.HI_LO, R26.F32 ;  /* 0x0000001a1010724a */ /* 0x000fe20001000000 */
[----:B------:R-:W-:Y:S01]  /*bb00*/  F2FP.F16.F32.PACK_AB R23, R19, R18 ;  /* 0x000000121317723e */ /* 0x000fe200000000ff */
[----:B------:R-:W-:Y:S01]  /*bb10*/  FMUL2 R14, R14.F32x2.HI_LO, R26.F32 ;  /* 0x0000001a0e0e724a */ /* 0x000fe20001000000 */
[----:B------:R-:W-:Y:S01]  /*bb20*/  IADD3 R30, PT, PT, R27, R4, RZ ;  /* 0x000000041b1e7210 */ /* 0x000fe20007ffe0ff */
[----:B------:R-:W-:Y:S01]  /*bb30*/  FMUL2 R12, R12.F32x2.HI_LO, R26.F32 ;  /* 0x0000001a0c0c724a */ /* 0x000fe20001000000 */
[----:B------:R1:W-:Y:S01]  /*bb40*/  STS.128 [R4], R8 ;  /* 0x0000000804007388 */ /* 0x0003e20000000c00 */
[----:B------:R-:W-:-:S02]  /*bb50*/  F2FP.F16.F32.PACK_AB R22, R17, R16 ;  /* 0x000000101116723e */ /* 0x000fc400000000ff */
[----:B------:R-:W-:Y:S02]  /*bb60*/  F2FP.F16.F32.PACK_AB R21, R15, R14 ;  /* 0x0000000e0f15723e */ /* 0x000fe400000000ff */
[----:B------:R-:W-:Y:S02]  /*bb70*/  F2FP.F16.F32.PACK_AB R20, R13, R12 ;  /* 0x0000000c0d14723e */ /* 0x000fe400000000ff */
[----:B------:R-:W-:-:S03]  /*bb80*/  IADD3 R28, PT, PT, R28, R29, RZ ;  /* 0x0000001d1c1c7210 */ /* 0x000fc60007ffe0ff */
[----:B------:R3:W-:Y:S01]  /*bb90*/  STS.128 [R30], R20 ;  /* 0x000000141e007388 */ /* 0x0007e20000000c00 */
[----:B-1----:R-:W1:Y:S01]  /*bba0*/  LDTM.x16 R4, tmem[UR4+0x120] ;  /* 0x00012004000479ee */ /* 0x002e620008240000 */
[C---:B---3--:R-:W-:Y:S02]  /*bbb0*/  IMAD.IADD R30, R27.reuse, 0x1, R29 ;  /* 0x000000011b1e7824 */ /* 0x048fe400078e021d */
[----:B------:R-:W-:Y:S02]  /*bbc0*/  IMAD.IADD R27, R27, 0x1, R28 ;  /* 0x000000011b1b7824 */ /* 0x000fe400078e021c */
        /* <DEDUP_REMOVED lines=17> */
[----:B------:R-:W-:Y:S01]  /*bce0*/  STS.128 [R30], R20 ;  /* 0x000000141e007388 */ /* 0x000fe20000000c00 */
[----:B-1----:R-:W1:Y:S01]  /*bcf0*/  LDTM.x16 R4, tmem[UR4+0x130] ;  /* 0x00013004000479ee */ /* 0x002e620008240000 */
[----:B------:R-:W-:-:S04]  /*bd00*/  ULOP3.LUT UR4, URZ, UR16, URZ, 0x33, !UPT ;  /* 0x00000010ff047292 */ /* 0x000fc8000f8e33ff */
[----:B--2---:R-:W-:-:S04]  /*bd10*/  UIADD3 UR4, UPT, UPT, UR4, UR5, URZ ;  /* 0x0000000504047290 */ /* 0x004fc8000fffe0ff */
[----:B------:R-:W-:-:S04]  /*bd20*/  USHF.L.U32 UR4, UR4, 0x7, URZ ;  /* 0x0000000704047899 */ /* 0x000fc800080006ff */
[----:B-----5:R-:W-:-:S06]  /*bd30*/  UIADD3 UR5, UPT, UPT, -UR4, UR7, URZ ;  /* 0x0000000704057290 */ /* 0x020fcc000fffe1ff */
[----:B------:R-:W-:Y:S01]  /*bd40*/  ISETP.LT.AND P0, PT, R2, UR5, PT ;  /* 0x0000000502007c0c */ /* 0x000fe2000bf01270 */
        /* <DEDUP_REMOVED lines=15> */
[----:B------:R-:W-:Y:S01]  /*be40*/  F2FP.F16.F32.PACK_AB R6, R17, R16 ;  /* 0x000000101106723e */ /* 0x000fe200000000ff */
[----:B------:R-:W4:Y:S01]  /*be50*/  @P1 LDC R19, c[0x0][0x600] ;  /* 0x00018000ff131b82 */ /* 0x000f220000000800 */
[----:B------:R-:W-:-:S05]  /*be60*/  F2FP.F16.F32.PACK_AB R5, R15, R14 ;  /* 0x0000000e0f05723e */ /* 0x000fca00000000ff */
[----:B------:R2:W-:Y:S01]  /*be70*/  STS.128 [R27], R4 ;  /* 0x000000041b007388 */ /* 0x0005e20000000c00 */
[----:B------:R3:W-:Y:S06]  /*be80*/  MEMBAR.ALL.CTA ;  /* 0x0000000000007992 */ /* 0x0007ec0000008000 */
[----:B---3--:R-:W3:Y:S01]  /*be90*/  FENCE.VIEW.ASYNC.S ;  /* 0x00000000000073c6 */ /* 0x008ee20000000000 */
[----:B----4-:R-:W-:Y:S01]  /*bea0*/  @P1 FFMA R19, R24, R19, R25 ;  /* 0x0000001318131223 */ /* 0x010fe20000000019 */
[----:B-1----:R-:W-:Y:S01]  /*beb0*/  HFMA2 R8, -RZ, RZ, 0, 0 ;  /* 0x00000000ff087431 */ /* 0x002fe200000001ff */
[----:B---3--:R-:W-:Y:S01]  /*bec0*/  SYNCS.ARRIVE.TRANS64.ART0 RZ, [UR6+0xd8], R0 ;  /* 0x0000d800ffff79a7 */ /* 0x008fe20008500006 */
[----:B------:R1:W-:Y:S02]  /*bed0*/  SYNCS.ARRIVE.TRANS64.ART0 RZ, [UR6+0x110], R0 ;  /* 0x00011000ffff79a7 */ /* 0x0003e40008500006 */
[----:B-1----:R-:W-:Y:S01]  /*bee0*/  MOV R0, 0xff800000 ;  /* 0xff80000000007802 */ /* 0x002fe20000000f00 */
[----:B------:R-:W-:Y:S01]  /*bef0*/  @P1 FMUL R0, R19, 0.69314718246459960938 ;  /* 0x3f31721813001820 */ /* 0x000fe20000400000 */
[----:B--2---:R-:W-:Y:S06]  /*bf00*/  @!P0 BRA `(.L_x_56) ;  /* 0x0000000000508947 */ /* 0x004fec0003800000 */
[----:B------:R-:W1:Y:S01]  /*bf10*/  LDC.64 R6, c[0x0][0x3c8] ;  /* 0x0000f200ff067b82 */ /* 0x000e620000000a00 */
[----:B------:R-:W-:Y:S01]  /*bf20*/  USHF.R.S32.HI UR5, URZ, 0x1f, UR15 ;  /* 0x0000001fff057899 */ /* 0x000fe2000801140f */
[----:B------:R-:W-:Y:S01]  /*bf30*/  MOV R3, RZ ;  /* 0x000000ff00037202 */ /* 0x000fe20000000f00 */
[----:B------:R-:W-:Y:S01]  /*bf40*/  USHF.R.S32.HI UR10, URZ, 0x1f, UR13 ;  /* 0x0000001fff0a7899 */ /* 0x000fe2000801140d */
[----:B------:R-:W2:Y:S04]  /*bf50*/  LDCU.64 UR8, c[0x0][0x3b0] ;  /* 0x00007600ff0877ac */ /* 0x000ea80008000a00 */
[----:B------:R-:W3:Y:S01]  /*bf60*/  LDC.64 R4, c[0x0][0x3d0] ;  /* 0x0000f400ff047b82 */ /* 0x000ee20000000a00 */
[----:B------:R-:W-:Y:S01]  /*bf70*/  USHF.R.S32.HI UR7, URZ, 0x1f, UR4 ;  /* 0x0000001fff077899 */ /* 0x000fe20008011404 */
[----:B-1----:R-:W-:-:S04]  /*bf80*/  IMAD.WIDE.U32 R2, R6, UR15, R2 ;  /* 0x0000000f06027c25 */ /* 0x002fc8000f8e0002 */
[----:B------:R-:W-:-:S04]  /*bf90*/  IMAD R6, R6, UR5, RZ ;  /* 0x0000000506067c24 */ /* 0x000fc8000f8e02ff */
[----:B------:R-:W-:Y:S01]  /*bfa0*/  IMAD R7, R7, UR15, R6 ;  /* 0x0000000f07077c24 */ /* 0x000fe2000f8e0206 */
[----:B------:R-:W-:Y:S01]  /*bfb0*/  IADD3 R6, P0, PT, R2, UR4, RZ ;  /* 0x0000000402067c10 */ /* 0x000fe2000ff1e0ff */
[C---:B---3--:R-:W-:Y:S01]  /*bfc0*/  IMAD R2, R4.reuse, UR10, RZ ;  /* 0x0000000a04027c24 */ /* 0x048fe2000f8e02ff */
[----:B------:R-:W1:Y:S02]  /*bfd0*/  LDCU.64 UR10, c[0x0][0x358] ;  /* 0x00006b00ff0a77ac */ /* 0x000e640008000a00 */
[----:B------:R-:W-:Y:S01]  /*bfe0*/  IADD3.X R7, PT, PT, R3, UR7, R7, P0, !PT ;  /* 0x0000000703077c10 */ /* 0x000fe200087fe407 */
[----:B------:R-:W-:Y:S02]  /*bff0*/  IMAD R2, R5, UR13, R2 ;  /* 0x0000000d05027c24 */ /* 0x000fe4000f8e0202 */
[----:B------:R-:W-:-:S05]  /*c000*/  IMAD.WIDE.U32 R6, R4, UR13, R6 ;  /* 0x0000000d04067c25 */ /* 0x000fca000f8e0006 */
[----:B------:R-:W-:Y:S02]  /*c010*/  IADD3 R3, PT, PT, R7, R2, RZ ;  /* 0x0000000207037210 */ /* 0x000fe40007ffe0ff */
[----:B--2---:R-:W-:-:S04]  /*c020*/  LEA R2, P0, R6, UR8, 0x2 ;  /* 0x0000000806027c11 */ /* 0x004fc8000f8010ff */
[----:B------:R-:W-:-:S05]  /*c030*/  LEA.HI.X R3, R6, UR9, R3, 0x2, P0 ;  /* 0x0000000906037c11 */ /* 0x000fca00080f1403 */
[----:B-1----:R1:W-:Y:S04]  /*c040*/  STG.E desc[UR10][R2.64], R0 ;  /* 0x0000000002007986 */ /* 0x0023e8000c10190a */
.L_x_56:
[----:B------:R-:W-:Y:S05]  /*c050*/  BSYNC.RECONVERGENT B0 ;  /* 0x0000000000007941 */ /* 0x000fea0003800200 */
.L_x_50:
[----:B------:R-:W-:-:S04]  /*c060*/  SHF.L.U32 R8, R8, 0x1f, RZ ;  /* 0x0000001f08087819 */ /* 0x000fc800000006ff */
[----:B------:R-:W2:Y:S02]  /*c070*/  SYNCS.PHASECHK.TRANS64.TRYWAIT P0, [UR6+0x118], R8 ;  /* 0x00011808ff0075a7 */ /* 0x000ea40008001106 */
[----:B--2---:R-:W-:Y:S05]  /*c080*/  @!P0 BRA `(.L_x_57) ;  /* 0x0000000c00188947 */ /* 0x004fea0003800000 */
.L_x_112:
[----:B------:R-:W-:Y:S06]  /*c090*/  BAR.ARV 0x2, 0x120 ;  /* 0x0084800000007b1d */ /* 0x000fec0000002000 */
[----:B------:R-:W-:Y:S05]  /*c0a0*/  EXIT ;  /* 0x000000000000794d */ /* 0x000fea0003800000 */
.L_x_6:
[----:B------:R-:W-:-:S07]  /*c0b0*/  MOV R2, UR4 ;  /* 0x0000000400027c02 */ /* 0x000fce0008000f00 */
.L_x_58:
[----:B-1----:R1:W2:Y:S02]  /*c0c0*/  SYNCS.PHASECHK.TRANS64.TRYWAIT P0, [R2+URZ+0x110], RZ ;  /* 0x000110ff020075a7 */ /* 0x0022a400080011ff */
[----:B--2---:R-:W-:Y:S05]  /*c0d0*/  @!P0 NANOSLEEP.SYNCS 0x989680 ;  /* 0x009896800000895d */ /* 0x004fea0003900000 */
[----:B------:R-:W2:Y:S02]  /*c0e0*/  @!P0 SYNCS.PHASECHK.TRANS64 P0, [R2+URZ+0x110], RZ ;  /* 0x000110ff020085a7 */ /* 0x000ea400080010ff */
[----:B--2---:R-:W-:Y:S05]  /*c0f0*/  @!P0 BRA `(.L_x_58) ;  /* 0xfffffffc00f08947 */ /* 0x004fea000383ffff */
[----:B------:R-:W-:Y:S05]  /*c100*/  BRA `(.L_x_59) ;  /* 0xffffff4800a07947 */ /* 0x000fea000383ffff */
.L_x_12:
[----:B------:R-:W-:-:S07]  /*c110*/  MOV R2, UR20 ;  /* 0x0000001400027c02 */ /* 0x000fce0008000f00 */
.L_x_60:
[----:B-1----:R1:W2:Y:S02]  /*c120*/  SYNCS.PHASECHK.TRANS64.TRYWAIT P0, [R2+URZ], RZ ;  /* 0x000000ff020075a7 */ /* 0x0022a400080011ff */
[----:B--2---:R-:W-:Y:S05]  /*c130*/  @!P0 NANOSLEEP.SYNCS 0x989680 ;  /* 0x009896800000895d */ /* 0x004fea0003900000 */
[----:B------:R-:W2:Y:S02]  /*c140*/  @!P0 SYNCS.PHASECHK.TRANS64 P0, [R2+URZ], RZ ;  /* 0x000000ff020085a7 */ /* 0x000ea400080010ff */
[----:B--2---:R-:W-:Y:S05]  /*c150*/  @!P0 BRA `(.L_x_60) ;  /* 0xfffffffc00f08947 */ /* 0x004fea000383ffff */
[----:B------:R-:W-:Y:S05]  /*c160*/  BRA `(.L_x_61) ;  /* 0xffffff5000007947 */ /* 0x000fea000383ffff */
.L_x_13:
[----:B------:R-:W-:-:S07]  /*c170*/  MOV R2, UR20 ;  /* 0x0000001400027c02 */ /* 0x000fce0008000f00 */
.L_x_62:
[----:B-1----:R1:W2:Y:S02]  /*c180*/  SYNCS.PHASECHK.TRANS64.TRYWAIT P0, [R2+URZ+0x10], RZ ;  /* 0x000010ff020075a7 */ /* 0x0022a400080011ff */
[----:B--2---:R-:W-:Y:S05]  /*c190*/  @!P0 NANOSLEEP.SYNCS 0x989680 ;  /* 0x009896800000895d */ /* 0x004fea0003900000 */
[----:B------:R-:W2:Y:S02]  /*c1a0*/  @!P0 SYNCS.PHASECHK.TRANS64 P0, [R2+URZ+0x10], RZ ;  /* 0x000010ff020085a7 */ /* 0x000ea400080010ff */
[----:B--2---:R-:W-:Y:S05]  /*c1b0*/  @!P0 BRA `(.L_x_62) ;  /* 0xfffffffc00f08947 */ /* 0x004fea000383ffff */
[----:B------:R-:W-:Y:S05]  /*c1c0*/  BRA `(.L_x_63) ;  /* 0xffffff5000e47947 */ /* 0x000fea000383ffff */
.L_x_15:
[----:B------:R-:W-:Y:S02]  /*c1d0*/  MOV R6, UR11 ;  /* 0x0000000b00067c02 */ /* 0x000fe40008000f00 */
[----:B------:R-:W-:Y:S07]  /*c1e0*/  MOV R10, R11 ;  /* 0x0000000b000a7202 */ /* 0x000fee0000000f00 */
.L_x_64:
[----:B-1----:R1:W2:Y:S02]  /*c1f0*/  SYNCS.PHASECHK.TRANS64.TRYWAIT P0, [R6+URZ+0x10], R11 ;  /* 0x0000100b060075a7 */ /* 0x0022a400080011ff */
[----:B--2---:R-:W-:Y:S05]  /*c200*/  @!P0 NANOSLEEP.SYNCS 0x989680 ;  /* 0x009896800000895d */ /* 0x004fea0003900000 */
[----:B------:R-:W2:Y:S02]  /*c210*/  @!P0 SYNCS.PHASECHK.TRANS64 P0, [R6+URZ+0x10], R11 ;  /* 0x0000100b060085a7 */ /* 0x000ea400080010ff */
[----:B--2---:R-:W-:Y:S05]  /*c220*/  @!P0 BRA `(.L_x_64) ;  /* 0xfffffffc00f08947 */ /* 0x004fea000383ffff */
[----:B------:R-:W-:Y:S05]  /*c230*/  BRA `(.L_x_65) ;  /* 0xffffff54009c7947 */ /* 0x000fea000383ffff */
.L_x_16:
[----:B------:R-:W-:Y:S02]  /*c240*/  MOV R10, UR10 ;  /* 0x0000000a000a7c02 */ /* 0x000fe40008000f00 */
[----:B------:R-:W-:Y:S02]  /*c250*/  MOV R11, UR10 ;  /* 0x0000000a000b7c02 */ /* 0x000fe40008000f00 */
[----:B------:R-:W-:Y:S07]  /*c260*/  MOV R6, UR20 ;  /* 0x0000001400067c02 */ /* 0x000fee0008000f00 */
.L_x_66:
[----:B-1----:R1:W2:Y:S02]  /*c270*/  SYNCS.PHASECHK.TRANS64.TRYWAIT P0, [R6+URZ+0xd8], R11 ;  /* 0x0000d80b060075a7 */ /* 0x0022a400080011ff */
[----:B--2---:R-:W-:Y:S05]  /*c280*/  @!P0 NANOSLEEP.SYNCS 0x989680 ;  /* 0x009896800000895d */ /* 0x004fea0003900000 */
[----:B------:R-:W2:Y:S02]  /*c290*/  @!P0 SYNCS.PHASECHK.TRANS64 P0, [R6+URZ+0xd8], R11 ;  /* 0x0000d80b060085a7 */ /* 0x000ea400080010ff */
[----:B--2---:R-:W-:Y:S05]  /*c2a0*/  @!P0 BRA `(.L_x_66) ;  /* 0xfffffffc00f08947 */ /* 0x004fea000383ffff */
[----:B------:R-:W-:Y:S05]  /*c2b0*/  BRA `(.L_x_67) ;  /* 0xffffff5400f87947 */ /* 0x000fea000383ffff */
.L_x_17:
[----:B------:R-:W-:Y:S02]  /*c2c0*/  MOV R10, UR10 ;  /* 0x0000000a000a7c02 */ /* 0x000fe40008000f00 */
[----:B------:R-:W-:Y:S02]  /*c2d0*/  MOV R11, UR10 ;  /* 0x0000000a000b7c02 */ /* 0x000fe40008000f00 */
[----:B------:R-:W-:Y:S07]  /*c2e0*/  MOV R6, UR20 ;  /* 0x0000001400067c02 */ /* 0x000fee0008000f00 */
.L_x_68:
[----:B-1----:R1:W2:Y:S02]  /*c2f0*/  SYNCS.PHASECHK.TRANS64.TRYWAIT P0, [R6+URZ+0xe0], R11 ;  /* 0x0000e00b060075a7 */ /* 0x0022a400080011ff */
[----:B--2---:R-:W-:Y:S05]  /*c300*/  @!P0 NANOSLEEP.SYNCS 0x989680 ;  /* 0x009896800000895d */ /* 0x004fea0003900000 */
[----:B------:R-:W2:Y:S02]  /*c310*/  @!P0 SYNCS.PHASECHK.TRANS64 P0, [R6+URZ+0xe0], R11 ;  /* 0x0000e00b060085a7 */ /* 0x000ea400080010ff */
[----:B--2---:R-:W-:Y:S05]  /*c320*/  @!P0 BRA `(.L_x_68) ;  /* 0xfffffffc00f08947 */ /* 0x004fea000383ffff */
[----:B------:R-:W-:Y:S05]  /*c330*/  BRA `(.L_x_69) ;  /* 0xffffff5800607947 */ /* 0x000fea000383ffff */
.L_x_18:
[----:B------:R-:W-:Y:S02]  /*c340*/  MOV R6, UR14 ;  /* 0x0000000e00067c02 */ /* 0x000fe40008000f00 */
[----:B------:R-:W-:Y:S07]  /*c350*/  MOV R10, R11 ;  /* 0x0000000b000a7202 */ /* 0x000fee0000000f00 */
.L_x_70:
[----:B-1----:R1:W2:Y:S02]  /*c360*/  SYNCS.PHASECHK.TRANS64.TRYWAIT P0, [R6+URZ+0x10], R11 ;  /* 0x0000100b060075a7 */ /* 0x0022a400080011ff */
[----:B--2---:R-:W-:Y:S05]  /*c370*/  @!P0 NANOSLEEP.SYNCS 0x989680 ;  /* 0x009896800000895d */ /* 0x004fea0003900000 */
[----:B------:R-:W2:Y:S02]  /*c380*/  @!P0 SYNCS.PHASECHK.TRANS64 P0, [R6+URZ+0x10], R11 ;  /* 0x0000100b060085a7 */ /* 0x000ea400080010ff */
[----:B--2---:R-:W-:Y:S05]  /*c390*/  @!P0 BRA `(.L_x_70) ;  /* 0xfffffffc00f08947 */ /* 0x004fea000383ffff */
[----:B------:R-:W-:Y:S05]  /*c3a0*/  BRA `(.L_x_71) ;  /* 0xffffff5800687947 */ /* 0x000fea000383ffff */
.L_x_20:
[----:B-1----:R-:W-:Y:S02]  /*c3b0*/  MOV R2, UR17 ;  /* 0x0000001100027c02 */ /* 0x002fe40008000f00 */
[----:B------:R-:W-:-:S07]  /*c3c0*/  MOV R9, R8 ;  /* 0x0000000800097202 */ /* 0x000fce0000000f00 */
.L_x_72:
[----:B-1----:R1:W2:Y:S02]  /*c3d0*/  SYNCS.PHASECHK.TRANS64.TRYWAIT P0, [R2+URZ+0x10], R9 ;  /* 0x00001009020075a7 */ /* 0x0022a400080011ff */
[----:B--2---:R-:W-:Y:S05]  /*c3e0*/  @!P0 NANOSLEEP.SYNCS 0x989680 ;  /* 0x009896800000895d */ /* 0x004fea0003900000 */
[----:B------:R-:W2:Y:S02]  /*c3f0*/  @!P0 SYNCS.PHASECHK.TRANS64 P0, [R2+URZ+0x10], R9 ;  /* 0x00001009020085a7 */ /* 0x000ea400080010ff */
[----:B--2---:R-:W-:Y:S05]  /*c400*/  @!P0 BRA `(.L_x_72) ;  /* 0xfffffffc00f08947 */ /* 0x004fea000383ffff */
[----:B------:R-:W-:Y:S05]  /*c410*/  BRA `(.L_x_73) ;  /* 0xffffff5800ec7947 */ /* 0x000fea000383ffff */
.L_x_21:
[----:B------:R-:W-:Y:S02]  /*c420*/  MOV R4, UR24 ;  /* 0x0000001800047c02 */ /* 0x000fe40008000f00 */
[----:B------:R-:W-:Y:S02]  /*c430*/  MOV R5, UR24 ;  /* 0x0000001800057c02 */ /* 0x000fe40008000f00 */
[----:B------:R-:W-:-:S07]  /*c440*/  MOV R2, UR20 ;  /* 0x0000001400027c02 */ /* 0x000fce0008000f00 */
.L_x_74:
[----:B-1----:R1:W2:Y:S02]  /*c450*/  SYNCS.PHASECHK.TRANS64.TRYWAIT P0, [R2+URZ+0xd8], R5 ;  /* 0x0000d805020075a7 */ /* 0x0022a400080011ff */
[----:B--2---:R-:W-:Y:S05]  /*c460*/  @!P0 NANOSLEEP.SYNCS 0x989680 ;  /* 0x009896800000895d */ /* 0x004fea0003900000 */
[----:B------:R-:W2:Y:S02]  /*c470*/  @!P0 SYNCS.PHASECHK.TRANS64 P0, [R2+URZ+0xd8], R5 ;  /* 0x0000d805020085a7 */ /* 0x000ea400080010ff */
[----:B--2---:R-:W-:Y:S05]  /*c480*/  @!P0 BRA `(.L_x_74) ;  /* 0xfffffffc00f08947 */ /* 0x004fea000383ffff */
[----:B------:R-:W-:Y:S05]  /*c490*/  BRA `(.L_x_75) ;  /* 0xffffff5c00b47947 */ /* 0x000fea000383ffff */
.L_x_22:
[----:B------:R-:W-:Y:S01]  /*c4a0*/  MOV R2, UR16 ;  /* 0x0000001000027c02 */ /* 0x000fe20008000f00 */
[----:B------:R-:W-:Y:S01]  /*c4b0*/  UMOV UR8, UR24 ;  /* 0x0000001800087c82 */ /* 0x000fe20008000000 */
[----:B------:R-:W-:-:S05]  /*c4c0*/  UMOV UR9, UR24 ;  /* 0x0000001800097c82 */ /* 0x000fca0008000000 */
.L_x_76:
[----:B------:R-:W-:Y:S02]  /*c4d0*/  MOV R4, UR8 ;  /* 0x0000000800047c02 */ /* 0x000fe40008000f00 */
[----:B-1----:R-:W-:-:S04]  /*c4e0*/  MOV R5, UR9 ;  /* 0x0000000900057c02 */ /* 0x002fc80008000f00 */
[----:B------:R1:W2:Y:S03]  /*c4f0*/  SYNCS.PHASECHK.TRANS64.TRYWAIT P0, [R2+URZ+0xe0], R5 ;  /* 0x0000e005020075a7 */ /* 0x0002a600080011ff */
[----:B--2---:R-:W-:Y:S05]  /*c500*/  @!P0 NANOSLEEP.SYNCS 0x989680 ;  /* 0x009896800000895d */ /* 0x004fea0003900000 */
[----:B------:R-:W2:Y:S02]  /*c510*/  @!P0 SYNCS.PHASECHK.TRANS64 P0, [R2+URZ+0xe0], R5 ;  /* 0x0000e005020085a7 */ /* 0x000ea400080010ff */
[----:B--2---:R-:W-:Y:S05]  /*c520*/  @!P0 BRA `(.L_x_76) ;  /* 0xfffffffc00e88947 */ /* 0x004fea000383ffff */
[----:B------:R-:W-:Y:S05]  /*c530*/  BRA `(.L_x_77) ;  /* 0xffffff5c00f87947 */ /* 0x000fea000383ffff */
.L_x_28:
[----:B------:R-:W-:Y:S01]  /*c540*/  HFMA2 R4, -RZ, RZ, -0.0 , 0 ;  /* 0x80000000ff047431 */ /* 0x000fe200000001ff */
[----:B------:R-:W-:Y:S02]  /*c550*/  MOV R2, UR9 ;  /* 0x0000000900027c02 */ /* 0x000fe40008000f00 */
[----:B------:R-:W-:-:S07]  /*c560*/  MOV R5, 0x80000000 ;  /* 0x8000000000057802 */ /* 0x000fce0000000f00 */
.L_x_78:
[----:B-1----:R1:W2:Y:S02]  /*c570*/  SYNCS.PHASECHK.TRANS64.TRYWAIT P0, [R2+URZ+0x70], R5 ;  /* 0x00007005020075a7 */ /* 0x0022a400080011ff */
[----:B--2---:R-:W-:Y:S05]  /*c580*/  @!P0 NANOSLEEP.SYNCS 0x989680 ;  /* 0x009896800000895d */ /* 0x004fea0003900000 */
[----:B------:R-:W2:Y:S02]  /*c590*/  @!P0 SYNCS.PHASECHK.TRANS64 P0, [R2+URZ+0x70], R5 ;  /* 0x00007005020085a7 */ /* 0x000ea400080010ff */
[----:B--2---:R-:W-:Y:S05]  /*c5a0*/  @!P0 BRA `(.L_x_78) ;  /* 0xfffffffc00f08947 */ /* 0x004fea000383ffff */
[----:B------:R-:W-:Y:S05]  /*c5b0*/  BRA `(.L_x_79) ;  /* 0xffffff6800087947 */ /* 0x000fea000383ffff */
.L_x_29:
[----:B------:R-:W-:Y:S01]  /*c5c0*/  HFMA2 R4, -RZ, RZ, -0.0 , 0 ;  /* 0x80000000ff047431 */ /* 0x000fe200000001ff */
[----:B------:R-:W-:Y:S02]  /*c5d0*/  MOV R2, UR9 ;  /* 0x0000000900027c02 */ /* 0x000fe40008000f00 */
[----:B------:R-:W-:-:S07]  /*c5e0*/  MOV R5, 0x80000000 ;  /* 0x8000000000057802 */ /* 0x000fce0000000f00 */
.L_x_80:
[----:B-1----:R1:W2:Y:S02]  /*c5f0*/  SYNCS.PHASECHK.TRANS64.TRYWAIT P0, [R2+URZ+0x8], R5 ;  /* 0x00000805020075a7 */ /* 0x0022a400080011ff */
[----:B--2---:R-:W-:Y:S05]  /*c600*/  @!P0 NANOSLEEP.SYNCS 0x989680 ;  /* 0x009896800000895d */ /* 0x004fea0003900000 */
[----:B------:R-:W2:Y:S02]  /*c610*/  @!P0 SYNCS.PHASECHK.TRANS64 P0, [R2+URZ+0x8], R5 ;  /* 0x00000805020085a7 */ /* 0x000ea400080010ff */
[----:B--2---:R-:W-:Y:S05]  /*c620*/  @!P0 BRA `(.L_x_80) ;  /* 0xfffffffc00f08947 */ /* 0x004fea000383ffff */
[----:B------:R-:W-:Y:S05]  /*c630*/  BRA `(.L_x_81) ;  /* 0xffffff6800387947 */ /* 0x000fea000383ffff */
.L_x_30:
[----:B------:R-:W-:Y:S01]  /*c640*/  HFMA2 R4, -RZ, RZ, -0.0 , 0 ;  /* 0x80000000ff047431 */ /* 0x000fe200000001ff */
[----:B------:R-:W-:Y:S02]  /*c650*/  MOV R2, UR9 ;  /* 0x0000000900027c02 */ /* 0x000fe40008000f00 */
[----:B------:R-:W-:-:S07]  /*c660*/  MOV R5, 0x80000000 ;  /* 0x8000000000057802 */ /* 0x000fce0000000f00 */
.L_x_82:
[----:B-1----:R1:W2:Y:S02]  /*c670*/  SYNCS.PHASECHK.TRANS64.TRYWAIT P0, [R2+URZ+0x78], R5 ;  /* 0x00007805020075a7 */ /* 0x0022a400080011ff */
[----:B--2---:R-:W-:Y:S05]  /*c680*/  @!P0 NANOSLEEP.SYNCS 0x989680 ;  /* 0x009896800000895d */ /* 0x004fea0003900000 */
[----:B------:R-:W2:Y:S02]  /*c690*/  @!P0 SYNCS.PHASECHK.TRANS64 P0, [R2+URZ+0x78], R5 ;  /* 0x00007805020085a7 */ /* 0x000ea400080010ff */
[----:B--2---:R-:W-:Y:S05]  /*c6a0*/  @!P0 BRA `(.L_x_82) ;  /* 0xfffffffc00f08947 */ /* 0x004fea000383ffff */
[----:B------:R-:W-:Y:S05]  /*c6b0*/  BRA `(.L_x_83) ;  /* 0xffffff6800587947 */ /* 0x000fea000383ffff */
.L_x_31:
[----:B-1----:R-:W-:Y:S02]  /*c6c0*/  MOV R2, UR5 ;  /* 0x0000000500027c02 */ /* 0x002fe40008000f00 */
[----:B------:R-:W-:-:S07]  /*c6d0*/  MOV R7, R6 ;  /* 0x0000000600077202 */ /* 0x000fce0000000f00 */
.L_x_84:
[----:B-1----:R1:W2:Y:S02]  /*c6e0*/  SYNCS.PHASECHK.TRANS64.TRYWAIT P0, [R2+URZ+0x70], R7 ;  /* 0x00007007020075a7 */ /* 0x0022a400080011ff */
[----:B--2---:R-:W-:Y:S05]  /*c6f0*/  @!P0 NANOSLEEP.SYNCS 0x989680 ;  /* 0x009896800000895d */ /* 0x004fea0003900000 */
[----:B------:R-:W2:Y:S02]  /*c700*/  @!P0 SYNCS.PHASECHK.TRANS64 P0, [R2+URZ+0x70], R7 ;  /* 0x00007007020085a7 */ /* 0x000ea400080010ff */
[----:B--2---:R-:W-:Y:S05]  /*c710*/  @!P0 BRA `(.L_x_84) ;  /* 0xfffffffc00f08947 */ /* 0x004fea000383ffff */
[----:B------:R-:W-:Y:S05]  /*c720*/  BRA `(.L_x_85) ;  /* 0xffffff6800b87947 */ /* 0x000fea000383ffff */
.L_x_32:
[----:B------:R-:W-:Y:S02]  /*c730*/  MOV R2, UR4 ;  /* 0x0000000400027c02 */ /* 0x000fe40008000f00 */
[----:B------:R-:W-:-:S07]  /*c740*/  MOV R7, R6 ;  /* 0x0000000600077202 */ /* 0x000fce0000000f00 */
.L_x_86:
[----:B-1----:R1:W2:Y:S02]  /*c750*/  SYNCS.PHASECHK.TRANS64.TRYWAIT P0, [R2+URZ+0x70], R7 ;  /* 0x00007007020075a7 */ /* 0x0022a400080011ff */
[----:B--2---:R-:W-:Y:S05]  /*c760*/  @!P0 NANOSLEEP.SYNCS 0x989680 ;  /* 0x009896800000895d */ /* 0x004fea0003900000 */
[----:B------:R-:W2:Y:S02]  /*c770*/  @!P0 SYNCS.PHASECHK.TRANS64 P0, [R2+URZ+0x70], R7 ;  /* 0x00007007020085a7 */ /* 0x000ea400080010ff */
[----:B--2---:R-:W-:Y:S05]  /*c780*/  @!P0 BRA `(.L_x_86) ;  /* 0xfffffffc00f08947 */ /* 0x004fea000383ffff */
[----:B------:R-:W-:Y:S05]  /*c790*/  BRA `(.L_x_87) ;  /* 0xffffff6800e07947 */ /* 0x000fea000383ffff */
.L_x_34:
[----:B-1----:R-:W-:Y:S02]  /*c7a0*/  MOV R2, UR4 ;  /* 0x0000000400027c02 */ /* 0x002fe40008000f00 */
[----:B------:R-:W-:-:S07]  /*c7b0*/  MOV R7, R6 ;  /* 0x0000000600077202 */ /* 0x000fce0000000f00 */
.L_x_88:
[----:B-1----:R1:W3:Y:S02]  /*c7c0*/  SYNCS.PHASECHK.TRANS64.TRYWAIT P0, [R2+URZ+0x70], R7 ;  /* 0x00007007020075a7 */ /* 0x0022e400080011ff */
[----:B---3--:R-:W-:Y:S05]  /*c7d0*/  @!P0 NANOSLEEP.SYNCS 0x989680 ;  /* 0x009896800000895d */ /* 0x008fea0003900000 */
[----:B------:R-:W3:Y:S02]  /*c7e0*/  @!P0 SYNCS.PHASECHK.TRANS64 P0, [R2+URZ+0x70], R7 ;  /* 0x00007007020085a7 */ /* 0x000ee400080010ff */
[----:B---3--:R-:W-:Y:S05]  /*c7f0*/  @!P0 BRA `(.L_x_88) ;  /* 0xfffffffc00f08947 */ /* 0x008fea000383ffff */
[----:B------:R-:W-:Y:S05]  /*c800*/  BRA `(.L_x_89) ;  /* 0xffffff6c00d87947 */ /* 0x000fea000383ffff */
.L_x_35:
[----:B------:R-:W-:Y:S02]  /*c810*/  MOV R2, UR5 ;  /* 0x0000000500027c02 */ /* 0x000fe40008000f00 */
[----:B------:R-:W-:-:S07]  /*c820*/  MOV R5, R4 ;  /* 0x0000000400057202 */ /* 0x000fce0000000f00 */
.L_x_90:
[----:B-1----:R1:W3:Y:S02]  /*c830*/  SYNCS.PHASECHK.TRANS64.TRYWAIT P0, [R2+URZ+0x8], R5 ;  /* 0x00000805020075a7 */ /* 0x0022e400080011ff */
[----:B---3--:R-:W-:Y:S05]  /*c840*/  @!P0 NANOSLEEP.SYNCS 0x989680 ;  /* 0x009896800000895d */ /* 0x008fea0003900000 */
[----:B------:R-:W3:Y:S02]  /*c850*/  @!P0 SYNCS.PHASECHK.TRANS64 P0, [R2+URZ+0x8], R5 ;  /* 0x00000805020085a7 */ /* 0x000ee400080010ff */
[----:B---3--:R-:W-:Y:S05]  /*c860*/  @!P0 BRA `(.L_x_90) ;  /* 0xfffffffc00f08947 */ /* 0x008fea000383ffff */
[----:B------:R-:W-:Y:S05]  /*c870*/  BRA `(.L_x_91) ;  /* 0xffffff6c00d47947 */ /* 0x000fea000383ffff */
.L_x_38:
[----:B------:R-:W-:Y:S02]  /*c880*/  MOV R2, UR7 ;  /* 0x0000000700027c02 */ /* 0x000fe40008000f00 */
[----:B------:R-:W-:Y:S02]  /*c890*/  MOV R4, 0x80000000 ;  /* 0x8000000000047802 */ /* 0x000fe40000000f00 */
[----:B------:R-:W-:-:S07]  /*c8a0*/  MOV R5, 0x80000000 ;  /* 0x8000000000057802 */ /* 0x000fce0000000f00 */
.L_x_92:
[----:B-1----:R1:W2:Y:S02]  /*c8b0*/  SYNCS.PHASECHK.TRANS64.TRYWAIT P0, [R2+URZ+0x108], R5 ;  /* 0x00010805020075a7 */ /* 0x0022a400080011ff */
[----:B--2---:R-:W-:Y:S05]  /*c8c0*/  @!P0 NANOSLEEP.SYNCS 0x989680 ;  /* 0x009896800000895d */ /* 0x004fea0003900000 */
[----:B------:R-:W2:Y:S02]  /*c8d0*/  @!P0 SYNCS.PHASECHK.TRANS64 P0, [R2+URZ+0x108], R5 ;  /* 0x00010805020085a7 */ /* 0x000ea400080010ff */
[----:B--2---:R-:W-:Y:S05]  /*c8e0*/  @!P0 BRA `(.L_x_92) ;  /* 0xfffffffc00f08947 */ /* 0x004fea000383ffff */
[----:B------:R-:W-:Y:S05]  /*c8f0*/  BRA `(.L_x_93) ;  /* 0xffffff7000407947 */ /* 0x000fea000383ffff */
.L_x_39:
[----:B------:R-:W-:-:S07]  /*c900*/  MOV R2, UR7 ;  /* 0x0000000700027c02 */ /* 0x000fce0008000f00 */
.L_x_94:
[----:B-1----:R1:W2:Y:S02]  /*c910*/  SYNCS.PHASECHK.TRANS64.TRYWAIT P0, [R2+URZ+0xd0], RZ ;  /* 0x0000d0ff020075a7 */ /* 0x0022a400080011ff */
[----:B--2---:R-:W-:Y:S05]  /*c920*/  @!P0 NANOSLEEP.SYNCS 0x989680 ;  /* 0x009896800000895d */ /* 0x004fea0003900000 */
[----:B------:R-:W2:Y:S02]  /*c930*/  @!P0 SYNCS.PHASECHK.TRANS64 P0, [R2+URZ+0xd0], RZ ;  /* 0x0000d0ff020085a7 */ /* 0x000ea400080010ff */
[----:B--2---:R-:W-:Y:S05]  /*c940*/  @!P0 BRA `(.L_x_94) ;  /* 0xfffffffc00f08947 */ /* 0x004fea000383ffff */
[----:B------:R-:W-:Y:S05]  /*c950*/  BRA `(.L_x_95) ;  /* 0xffffff7000fc7947 */ /* 0x000fea000383ffff */
.L_x_40:
[----:B------:R-:W-:-:S07]  /*c960*/  MOV R2, UR7 ;  /* 0x0000000700027c02 */ /* 0x000fce0008000f00 */
.L_x_96:
[----:B-1----:R1:W2:Y:S02]  /*c970*/  SYNCS.PHASECHK.TRANS64.TRYWAIT P0, [R2+URZ+0x108], RZ ;  /* 0x000108ff020075a7 */ /* 0x0022a400080011ff */
[----:B--2---:R-:W-:Y:S05]  /*c980*/  @!P0 NANOSLEEP.SYNCS 0x989680 ;  /* 0x009896800000895d */ /* 0x004fea0003900000 */
[----:B------:R-:W2:Y:S02]  /*c990*/  @!P0 SYNCS.PHASECHK.TRANS64 P0, [R2+URZ+0x108], RZ ;  /* 0x000108ff020085a7 */ /* 0x000ea400080010ff */
[----:B--2---:R-:W-:Y:S05]  /*c9a0*/  @!P0 BRA `(.L_x_96) ;  /* 0xfffffffc00f08947 */ /* 0x004fea000383ffff */
[----:B------:R-:W-:Y:S05]  /*c9b0*/  BRA `(.L_x_97) ;  /* 0xffffff9800787947 */ /* 0x000fea000383ffff */
.L_x_42:
[----:B------:R-:W-:Y:S02]  /*c9c0*/  MOV R6, UR4 ;  /* 0x0000000400067c02 */ /* 0x000fe40008000f00 */
[----:B------:R-:W-:Y:S02]  /*c9d0*/  MOV R7, UR4 ;  /* 0x0000000400077c02 */ /* 0x000fe40008000f00 */
[----:B------:R-:W-:-:S07]  /*c9e0*/  MOV R4, UR7 ;  /* 0x0000000700047c02 */ /* 0x000fce0008000f00 */
.L_x_98:
[----:B---3--:R3:W4:Y:S02]  /*c9f0*/  SYNCS.PHASECHK.TRANS64.TRYWAIT P0, [R4+URZ+0xd0], R7 ;  /* 0x0000d007040075a7 */ /* 0x00872400080011ff */
[----:B----4-:R-:W-:Y:S05]  /*ca00*/  @!P0 NANOSLEEP.SYNCS 0x989680 ;  /* 0x009896800000895d */ /* 0x010fea0003900000 */
[----:B------:R-:W4:Y:S02]  /*ca10*/  @!P0 SYNCS.PHASECHK.TRANS64 P0, [R4+URZ+0xd0], R7 ;  /* 0x0000d007040085a7 */ /* 0x000f2400080010ff */
[----:B----4-:R-:W-:Y:S05]  /*ca20*/  @!P0 BRA `(.L_x_98) ;  /* 0xfffffffc00f08947 */ /* 0x010fea000383ffff */
[----:B------:R-:W-:Y:S05]  /*ca30*/  BRA `(.L_x_99) ;  /* 0xffffff9800ac7947 */ /* 0x000fea000383ffff */
.L_x_43:
[----:B------:R-:W-:Y:S02]  /*ca40*/  MOV R6, UR4 ;  /* 0x0000000400067c02 */ /* 0x000fe40008000f00 */
[----:B------:R-:W-:Y:S02]  /*ca50*/  MOV R7, UR4 ;  /* 0x0000000400077c02 */ /* 0x000fe40008000f00 */
[----:B------:R-:W-:-:S07]  /*ca60*/  MOV R4, UR7 ;  /* 0x0000000700047c02 */ /* 0x000fce0008000f00 */
.L_x_100:
[----:B-1----:R1:W2:Y:S02]  /*ca70*/  SYNCS.PHASECHK.TRANS64.TRYWAIT P0, [R4+URZ+0x108], R7 ;  /* 0x00010807040075a7 */ /* 0x0022a400080011ff */
[----:B--2---:R-:W-:Y:S05]  /*ca80*/  @!P0 NANOSLEEP.SYNCS 0x989680 ;  /* 0x009896800000895d */ /* 0x004fea0003900000 */
[----:B------:R-:W2:Y:S02]  /*ca90*/  @!P0 SYNCS.PHASECHK.TRANS64 P0, [R4+URZ+0x108], R7 ;  /* 0x00010807040085a7 */ /* 0x000ea400080010ff */
[----:B--2---:R-:W-:Y:S05]  /*caa0*/  @!P0 BRA `(.L_x_100) ;  /* 0xfffffffc00f08947 */ /* 0x004fea000383ffff */
[----:B------:R-:W-:Y:S05]  /*cab0*/  BRA `(.L_x_101) ;  /* 0xffffffbc00047947 */ /* 0x000fea000383ffff */
.L_x_46:
[----:B------:R-:W-:Y:S02]  /*cac0*/  MOV R6, UR4 ;  /* 0x0000000400067c02 */ /* 0x000fe40008000f00 */
[----:B------:R-:W-:Y:S02]  /*cad0*/  MOV R7, UR4 ;  /* 0x0000000400077c02 */ /* 0x000fe40008000f00 */
[----:B------:R-:W-:-:S07]  /*cae0*/  MOV R4, UR7 ;  /* 0x0000000700047c02 */ /* 0x000fce0008000f00 */
.L_x_102:
[----:B-1----:R1:W2:Y:S02]  /*caf0*/  SYNCS.PHASECHK.TRANS64.TRYWAIT P0, [R4+URZ+0xd0], R7 ;  /* 0x0000d007040075a7 */ /* 0x0022a400080011ff */
[----:B--2---:R-:W-:Y:S05]  /*cb00*/  @!P0 NANOSLEEP.SYNCS 0x989680 ;  /* 0x009896800000895d */ /* 0x004fea0003900000 */
[----:B------:R-:W2:Y:S02]  /*cb10*/  @!P0 SYNCS.PHASECHK.TRANS64 P0, [R4+URZ+0xd0], R7 ;  /* 0x0000d007040085a7 */ /* 0x000ea400080010ff */
[----:B--2---:R-:W-:Y:S05]  /*cb20*/  @!P0 BRA `(.L_x_102) ;  /* 0xfffffffc00f08947 */ /* 0x004fea000383ffff */
[----:B------:R-:W-:Y:S05]  /*cb30*/  BRA `(.L_x_103) ;  /* 0xffffffc000687947 */ /* 0x000fea000383ffff */
.L_x_47:
[----:B------:R-:W-:Y:S02]  /*cb40*/  MOV R6, UR4 ;  /* 0x0000000400067c02 */ /* 0x000fe40008000f00 */
[----:B------:R-:W-:Y:S02]  /*cb50*/  MOV R7, UR4 ;  /* 0x0000000400077c02 */ /* 0x000fe40008000f00 */
[----:B------:R-:W-:-:S07]  /*cb60*/  MOV R4, UR7 ;  /* 0x0000000700047c02 */ /* 0x000fce0008000f00 */
.L_x_104:
[----:B-1----:R1:W2:Y:S02]  /*cb70*/  SYNCS.PHASECHK.TRANS64.TRYWAIT P0, [R4+URZ+0x108], R7 ;  /* 0x00010807040075a7 */ /* 0x0022a400080011ff */
[----:B--2---:R-:W-:Y:S05]  /*cb80*/  @!P0 NANOSLEEP.SYNCS 0x989680 ;  /* 0x009896800000895d */ /* 0x004fea0003900000 */
[----:B------:R-:W2:Y:S02]  /*cb90*/  @!P0 SYNCS.PHASECHK.TRANS64 P0, [R4+URZ+0x108], R7 ;  /* 0x00010807040085a7 */ /* 0x000ea400080010ff */
[----:B--2---:R-:W-:Y:S05]  /*cba0*/  @!P0 BRA `(.L_x_104) ;  /* 0xfffffffc00f08947 */ /* 0x004fea000383ffff */
[----:B------:R-:W-:Y:S05]  /*cbb0*/  BRA `(.L_x_105) ;  /* 0xffffffd800f87947 */ /* 0x000fea000383ffff */
.L_x_49:
[----:B------:R-:W-:Y:S02]  /*cbc0*/  MOV R4, UR4 ;  /* 0x0000000400047c02 */ /* 0x000fe40008000f00 */
[----:B------:R-:W-:-:S07]  /*cbd0*/  MOV R5, UR4 ;  /* 0x0000000400057c02 */ /* 0x000fce0008000f00 */
.L_x_106:
[----:B--2---:R2:W3:Y:S02]  /*cbe0*/  SYNCS.PHASECHK.TRANS64.TRYWAIT P0, [R3+URZ+0x108], R5 ;  /* 0x00010805030075a7 */ /* 0x0044e400080011ff */
[----:B---3--:R-:W-:Y:S05]  /*cbf0*/  @!P0 NANOSLEEP.SYNCS 0x989680 ;  /* 0x009896800000895d */ /* 0x008fea0003900000 */
[----:B------:R-:W3:Y:S02]  /*cc00*/  @!P0 SYNCS.PHASECHK.TRANS64 P0, [R3+URZ+0x108], R5 ;  /* 0x00010805030085a7 */ /* 0x000ee400080010ff */
[----:B---3--:R-:W-:Y:S05]  /*cc10*/  @!P0 BRA `(.L_x_106) ;  /* 0xfffffffc00f08947 */ /* 0x008fea000383ffff */
[----:B------:R-:W-:Y:S05]  /*cc20*/  BRA `(.L_x_107) ;  /* 0xffffffe000447947 */ /* 0x000fea000383ffff */
.L_x_54:
[----:B------:R-:W1:Y:S02]  /*cc30*/  SYNCS.PHASECHK.TRANS64.TRYWAIT P0, [UR6+0xf0], RZ ;  /* 0x0000f0ffff0075a7 */ /* 0x000e640008001106 */
[----:B-1----:R-:W-:Y:S05]  /*cc40*/  @!P0 NANOSLEEP.SYNCS 0x989680 ;  /* 0x009896800000895d */ /* 0x002fea0003900000 */
[----:B------:R-:W1:Y:S02]  /*cc50*/  @!P0 SYNCS.PHASECHK.TRANS64 P0, [UR6+0xf0], RZ ;  /* 0x0000f0ffff0085a7 */ /* 0x000e640008001006 */
[----:B-1----:R-:W-:Y:S05]  /*cc60*/  @!P0 BRA `(.L_x_54) ;  /* 0xfffffffc00f08947 */ /* 0x002fea000383ffff */
[----:B------:R-:W-:Y:S05]  /*cc70*/  BRA `(.L_x_108) ;  /* 0xffffffe800e07947 */ /* 0x000fea000383ffff */
.L_x_55:
[----:B------:R-:W-:Y:S01]  /*cc80*/  HFMA2 R4, -RZ, RZ, -0.0 , 0 ;  /* 0x80000000ff047431 */ /* 0x000fe200000001ff */
[----:B------:R-:W-:-:S07]  /*cc90*/  MOV R5, 0x80000000 ;  /* 0x8000000000057802 */ /* 0x000fce0000000f00 */
.L_x_109:
[----:B-1----:R1:W2:Y:S02]  /*cca0*/  SYNCS.PHASECHK.TRANS64.TRYWAIT P0, [UR6+0x118], R5 ;  /* 0x00011805ff0075a7 */ /* 0x0022a40008001106 */
[----:B--2---:R-:W-:Y:S05]  /*ccb0*/  @!P0 NANOSLEEP.SYNCS 0x989680 ;  /* 0x009896800000895d */ /* 0x004fea0003900000 */
[----:B------:R-:W2:Y:S02]  /*ccc0*/  @!P0 SYNCS.PHASECHK.TRANS64 P0, [UR6+0x118], R5 ;  /* 0x00011805ff0085a7 */ /* 0x000ea40008001006 */
[----:B--2---:R-:W-:Y:S05]  /*ccd0*/  @!P0 BRA `(.L_x_109) ;  /* 0xfffffffc00f08947 */ /* 0x004fea000383ffff */
[----:B------:R-:W-:Y:S05]  /*cce0*/  BRA `(.L_x_110) ;  /* 0xffffffe800e47947 */ /* 0x000fea000383ffff */
.L_x_57:
[----:B------:R-:W-:-:S07]  /*ccf0*/  MOV R9, R8 ;  /* 0x0000000800097202 */ /* 0x000fce0000000f00 */
.L_x_111:
[----:B--2---:R2:W3:Y:S02]  /*cd00*/  SYNCS.PHASECHK.TRANS64.TRYWAIT P0, [UR6+0x118], R9 ;  /* 0x00011809ff0075a7 */ /* 0x0044e40008001106 */
[----:B---3--:R-:W-:Y:S05]  /*cd10*/  @!P0 NANOSLEEP.SYNCS 0x989680 ;  /* 0x009896800000895d */ /* 0x008fea0003900000 */
[----:B------:R-:W3:Y:S02]  /*cd20*/  @!P0 SYNCS.PHASECHK.TRANS64 P0, [UR6+0x118], R9 ;  /* 0x00011809ff0085a7 */ /* 0x000ee40008001006 */
[----:B---3--:R-:W-:Y:S05]  /*cd30*/  @!P0 BRA `(.L_x_111) ;  /* 0xfffffffc00f08947 */ /* 0x008fea000383ffff */
[----:B------:R-:W-:Y:S05]  /*cd40*/  BRA `(.L_x_112) ;  /* 0xfffffff000d07947 */ /* 0x000fea000383ffff */
        .weak           $__internal_0_$__cuda_sm10x_tcgen05_guardrail_trap_col_being_dealloced_not_returned_by_alloc
        .type           $__internal_0_$__cuda_sm10x_tcgen05_guardrail_trap_col_being_dealloced_not_returned_by_alloc,@function
        .size           $__internal_0_$__cuda_sm10x_tcgen05_guardrail_trap_col_being_dealloced_not_returned_by_alloc,($__internal_1_$__cuda_sm10x_tcgen05_guardrail_trap_phase_invalid_during_alloc - $__internal_0_$__cuda_sm10x_tcgen05_guardrail_trap_col_being_dealloced_not_returned_by_alloc)
$__internal_0_$__cuda_sm10x_tcgen05_guardrail_trap_col_being_dealloced_not_returned_by_alloc:
[----:B------:R-:W-:Y:S05]  /*cd50*/  BPT.TRAP 0x1 ;  /* 0x000000040000795c */ /* 0x000fea0000300000 */
[----:B------:R-:W-:-:S04]  /*cd60*/  HFMA2 R3, -RZ, RZ, 0, 0 ;  /* 0x00000000ff037431 */ /* 0x000fc800000001ff */
[----:B------:R-:W-:Y:S05]  /*cd70*/  RET.REL.NODEC R2 `(kernel_cutlass_kernel_flash_attncuteflash_fwd_sm100FlashAttentionForwardSm100_object_at__tensor0000o6411101213_tensor0000o6411101213_tensor0000o6410111213_tensor0000o6411101213_tensorptrf_0) ;  /* 0xffffff3002a07950 */ /* 0x000fea0003c3ffff */
        .weak           $__internal_1_$__cuda_sm10x_tcgen05_guardrail_trap_phase_invalid_during_alloc
        .type           $__internal_1_$__cuda_sm10x_tcgen05_guardrail_trap_phase_invalid_during_alloc,@function
        .size           $__internal_1_$__cuda_sm10x_tcgen05_guardrail_trap_phase_invalid_during_alloc,($__internal_2_$__cuda_sm10x_tcgen05_guardrail_trap_unallocated_columns_being_dealloced - $__internal_1_$__cuda_sm10x_tcgen05_guardrail_trap_phase_invalid_during_alloc)
$__internal_1_$__cuda_sm10x_tcgen05_guardrail_trap_phase_invalid_during_alloc:
[----:B------:R-:W-:Y:S05]  /*cd80*/  BPT.TRAP 0x1 ;  /* 0x000000040000795c */ /* 0x000fea0000300000 */
[----:B------:R-:W-:-:S04]  /*cd90*/  MOV R3, 0x0 ;  /* 0x0000000000037802 */ /* 0x000fc80000000f00 */
[----:B------:R-:W-:Y:S05]  /*cda0*/  RET.REL.NODEC R2 `(kernel_cutlass_kernel_flash_attncuteflash_fwd_sm100FlashAttentionForwardSm100_object_at__tensor0000o6411101213_tensor0000o6411101213_tensor0000o6410111213_tensor0000o6411101213_tensorptrf_0) ;  /* 0xffffff3002947950 */ /* 0x000fea0003c3ffff */
        .weak           $__internal_2_$__cuda_sm10x_tcgen05_guardrail_trap_unallocated_columns_being_dealloced
        .type           $__internal_2_$__cuda_sm10x_tcgen05_guardrail_trap_unallocated_columns_being_dealloced,@function
        .size           $__internal_2_$__cuda_sm10x_tcgen05_guardrail_trap_unallocated_columns_being_dealloced,(.L_x_128 - $__internal_2_$__cuda_sm10x_tcgen05_guardrail_trap_unallocated_columns_being_dealloced)
$__internal_2_$__cuda_sm10x_tcgen05_guardrail_trap_unallocated_columns_being_dealloced:
[----:B------:R-:W-:Y:S05]  /*cdb0*/  BPT.TRAP 0x1 ;  /* 0x000000040000795c */ /* 0x000fea0000300000 */
[----:B------:R-:W-:-:S04]  /*cdc0*/  HFMA2 R3, -RZ, RZ, 0, 0 ;  /* 0x00000000ff037431 */ /* 0x000fc800000001ff */
[----:B------:R-:W-:Y:S05]  /*cdd0*/  RET.REL.NODEC R2 `(kernel_cutlass_kernel_flash_attncuteflash_fwd_sm100FlashAttentionForwardSm100_object_at__tensor0000o6411101213_tensor0000o6411101213_tensor0000o6410111213_tensor0000o6411101213_tensorptrf_0) ;  /* 0xffffff3002887950 */ /* 0x000fea0003c3ffff */
.L_x_113:
[----:B------:R-:W-:-:S00]  /*cde0*/  BRA `(.L_x_113) ;  /* 0xfffffffc00fc7947 */ /* 0x000fc0000383ffff */
[----:B------:R-:W-:-:S00]  /*cdf0*/  NOP ;  /* 0x0000000000007918 */ /* 0x000fc00000000000 */
        /* <DEDUP_REMOVED lines=8> */
.L_x_128:


//--------------------- .nv.shared.kernel_cutlass_kernel_flash_attncuteflash_fwd_sm100FlashAttentionForwardSm100_object_at__tensor0000o6411101213_tensor0000o6411101213_tensor0000o6410111213_tensor0000o6411101213_tensorptrf_0 --------------------------
	.section	.nv.shared.kernel_cutlass_kernel_flash_attncuteflash_fwd_sm100FlashAttentionForwardSm100_object_at__tensor0000o6411101213_tensor0000o6411101213_tensor0000o6410111213_tensor0000o6411101213_tensorptrf_0,"aw",@nobits
	.sectionflags	@""
	.align	1024
	.zero		1024


//--------------------- .nv.shared.reserved.0     --------------------------
	.section	.nv.shared.reserved.0,"aw",@nobits
	.align	8
	.weak		__nv_reservedSMEM_offset_0_alias
	.size		__nv_reservedSMEM_offset_0_alias, 0, 64
	.other		__nv_reservedSMEM_offset_0_alias,@"STO_CUDA_RESERVED_SHARED STV_DEFAULT"
__nv_reservedSMEM_offset_0_alias:
	.zero		0
.nv.shared.reserved.0:
	.zero		64
	.weak		__nv_reservedSMEM_allocation_phase
	.type		__nv_reservedSMEM_allocation_phase,@object
	.size		__nv_reservedSMEM_allocation_phase,(.L_0 - __nv_reservedSMEM_allocation_phase)
__nv_reservedSMEM_allocation_phase:
	.zero		1
.L_0:
	.zero		7
	.weak		__nv_reservedSMEM_devtool_atexit_pc
	.type		__nv_reservedSMEM_devtool_atexit_pc,@object
	.size		__nv_reservedSMEM_devtool_atexit_pc,(__nv_reservedSMEM_allocation_mask - __nv_reservedSMEM_devtool_atexit_pc)
__nv_reservedSMEM_devtool_atexit_pc:
	.zero		8
	.weak		__nv_reservedSMEM_allocation_mask
	.type		__nv_reservedSMEM_allocation_mask,@object
	.size		__nv_reservedSMEM_allocation_mask,(.L_2 - __nv_reservedSMEM_allocation_mask)
__nv_reservedSMEM_allocation_mask:
	.zero		4
.L_2:


//--------------------- .nv.constant0.kernel_cutlass_kernel_flash_attncuteflash_fwd_sm100FlashAttentionForwardSm100_object_at__tensor0000o6411101213_tensor0000o6411101213_tensor0000o6410111213_tensor0000o6411101213_tensorptrf_0 --------------------------
	.section	.nv.constant0.kernel_cutlass_kernel_flash_attncuteflash_fwd_sm100FlashAttentionForwardSm100_object_at__tensor0000o6411101213_tensor0000o6411101213_tensor0000o6410111213_tensor0000o6411101213_tensorptrf_0,"a",@progbits
	.sectionflags	@""
	.align	4
.nv.constant0.kernel_cutlass_kernel_flash_attncuteflash_fwd_sm100FlashAttentionForwardSm100_object_at__tensor0000o6411101213_tensor0000o6411101213_tensor0000o6410111213_tensor0000o6411101213_tensorptrf_0:
	.zero		1640


//--------------------- SYMBOLS --------------------------

	.type		.nv.reservedSmem.offset0,@object
	.size		.nv.reservedSmem.offset0,0x4
	.type		.nv.reservedSmem.cap,@object
	.size		.nv.reservedSmem.cap,0x4
